//
// Generated by NVIDIA NVVM Compiler
//
// Compiler Build ID: CL-36424714
// Cuda compilation tools, release 13.0, V13.0.88
// Based on NVVM 20.0.0
//

.version 9.0
.target sm_100
.address_size 64

	// .globl	_Z18softmax_warp_levelIfEvPvS0_ii
// _ZZ29softmax_block_level_with_shflIfEvPvS0_iiE10shared_max has been demoted
// _ZZ29softmax_block_level_with_shflIfEvPvS0_iiE10shared_sum has been demoted
// _ZZ38softmax_block_level_with_shared_memoryIfEvPvS0_iiE10shared_max has been demoted
// _ZZ38softmax_block_level_with_shared_memoryIfEvPvS0_iiE10shared_sum has been demoted

.visible .entry _Z18softmax_warp_levelIfEvPvS0_ii(
	.param .u64 .ptr .align 1 _Z18softmax_warp_levelIfEvPvS0_ii_param_0,
	.param .u64 .ptr .align 1 _Z18softmax_warp_levelIfEvPvS0_ii_param_1,
	.param .u32 _Z18softmax_warp_levelIfEvPvS0_ii_param_2,
	.param .u32 _Z18softmax_warp_levelIfEvPvS0_ii_param_3
)
{
	.reg .pred 	%p<30>;
	.reg .b32 	%r<100>;
	.reg .b32 	%f<242>;
	.reg .b64 	%rd<48>;

	ld.param.u64 	%rd11, [_Z18softmax_warp_levelIfEvPvS0_ii_param_0];
	ld.param.u64 	%rd12, [_Z18softmax_warp_levelIfEvPvS0_ii_param_1];
	ld.param.u32 	%r31, [_Z18softmax_warp_levelIfEvPvS0_ii_param_2];
	ld.param.u32 	%r32, [_Z18softmax_warp_levelIfEvPvS0_ii_param_3];
	cvta.to.global.u64 	%rd1, %rd12;
	cvta.to.global.u64 	%rd2, %rd11;
	mov.u32 	%r33, %tid.y;
	mov.u32 	%r34, %ntid.x;
	mov.u32 	%r35, %tid.x;
	mad.lo.s32 	%r1, %r33, %r34, %r35;
	mov.u32 	%r36, %ctaid.y;
	mov.u32 	%r37, %nctaid.x;
	mov.u32 	%r38, %ctaid.x;
	mad.lo.s32 	%r91, %r36, %r37, %r38;
	mul.lo.s32 	%r3, %r37, %r34;
	mov.u32 	%r39, %ntid.y;
	mul.lo.s32 	%r4, %r34, %r39;
	setp.ge.s32 	%p1, %r91, %r31;
	@%p1 bra 	$L__BB0_26;
	add.s32 	%r5, %r1, %r4;
	max.s32 	%r40, %r32, %r5;
	setp.lt.s32 	%p2, %r5, %r32;
	selp.u32 	%r41, 1, 0, %p2;
	add.s32 	%r42, %r5, %r41;
	sub.s32 	%r43, %r40, %r42;
	div.u32 	%r44, %r43, %r4;
	add.s32 	%r6, %r44, %r41;
	add.s32 	%r45, %r6, 1;
	and.b32  	%r7, %r45, 3;
	add.s32 	%r8, %r5, %r4;
	add.s32 	%r9, %r8, %r4;
	mov.f32 	%f233, 0fFCF0BDC2;
	mov.f32 	%f238, 0f00000000;
$L__BB0_2:
	setp.ge.s32 	%p3, %r1, %r32;
	@%p3 bra 	$L__BB0_8;
	setp.eq.s32 	%p4, %r7, 0;
	mul.lo.s32 	%r11, %r91, %r32;
	mov.u32 	%r92, %r1;
	@%p4 bra 	$L__BB0_7;
	setp.eq.s32 	%p5, %r7, 1;
	add.s32 	%r46, %r1, %r11;
	mul.wide.s32 	%rd13, %r46, 4;
	add.s64 	%rd3, %rd2, %rd13;
	ld.global.f32 	%f30, [%rd3];
	max.f32 	%f233, %f233, %f30;
	mov.u32 	%r92, %r5;
	@%p5 bra 	$L__BB0_7;
	setp.eq.s32 	%p6, %r7, 2;
	shl.b32 	%r12, %r4, 2;
	cvt.u64.u32 	%rd14, %r12;
	add.s64 	%rd4, %rd3, %rd14;
	ld.global.f32 	%f31, [%rd4];
	max.f32 	%f233, %f233, %f31;
	mov.u32 	%r92, %r8;
	@%p6 bra 	$L__BB0_7;
	add.s64 	%rd16, %rd4, %rd14;
	ld.global.f32 	%f32, [%rd16];
	max.f32 	%f233, %f233, %f32;
	mov.u32 	%r92, %r9;
$L__BB0_7:
	setp.lt.u32 	%p7, %r6, 3;
	@%p7 bra 	$L__BB0_8;
	bra.uni 	$L__BB0_27;
$L__BB0_8:
	setp.lt.u32 	%p9, %r4, 2;
	mov.u32 	%r94, %r4;
	@%p9 bra 	$L__BB0_10;
$L__BB0_9:
	shr.u32 	%r17, %r94, 1;
	mov.b32 	%r49, %f233;
	shfl.sync.bfly.b32	%r50|%p10, %r49, %r17, 31, -1;
	mov.b32 	%f40, %r50;
	max.f32 	%f233, %f233, %f40;
	setp.gt.u32 	%p11, %r94, 3;
	mov.u32 	%r94, %r17;
	@%p11 bra 	$L__BB0_9;
$L__BB0_10:
	setp.ge.s32 	%p12, %r1, %r32;
	mov.b32 	%r51, %f233;
	shfl.sync.idx.b32	%r52|%p13, %r51, 0, 31, -1;
	mov.b32 	%f233, %r52;
	@%p12 bra 	$L__BB0_16;
	setp.eq.s32 	%p14, %r7, 0;
	mul.lo.s32 	%r18, %r91, %r32;
	mov.u32 	%r95, %r1;
	@%p14 bra 	$L__BB0_15;
	setp.eq.s32 	%p15, %r7, 1;
	add.s32 	%r53, %r1, %r18;
	mul.wide.s32 	%rd23, %r53, 4;
	add.s64 	%rd5, %rd2, %rd23;
	ld.global.f32 	%f42, [%rd5];
	sub.f32 	%f43, %f42, %f233;
	fma.rn.f32 	%f44, %f43, 0f3BBB989D, 0f3F000000;
	cvt.sat.f32.f32 	%f45, %f44;
	mov.f32 	%f46, 0f4B400001;
	mov.f32 	%f47, 0f437C0000;
	fma.rm.f32 	%f48, %f45, %f47, %f46;
	add.f32 	%f49, %f48, 0fCB40007F;
	neg.f32 	%f50, %f49;
	fma.rn.f32 	%f51, %f43, 0f3FB8AA3B, %f50;
	fma.rn.f32 	%f52, %f43, 0f32A57060, %f51;
	mov.b32 	%r54, %f48;
	shl.b32 	%r55, %r54, 23;
	mov.b32 	%f53, %r55;
	ex2.approx.ftz.f32 	%f54, %f52;
	fma.rn.f32 	%f238, %f54, %f53, %f238;
	mov.u32 	%r95, %r5;
	@%p15 bra 	$L__BB0_15;
	setp.eq.s32 	%p16, %r7, 2;
	shl.b32 	%r19, %r4, 2;
	cvt.u64.u32 	%rd24, %r19;
	add.s64 	%rd6, %rd5, %rd24;
	ld.global.f32 	%f55, [%rd6];
	sub.f32 	%f56, %f55, %f233;
	fma.rn.f32 	%f57, %f56, 0f3BBB989D, 0f3F000000;
	cvt.sat.f32.f32 	%f58, %f57;
	mov.f32 	%f59, 0f4B400001;
	mov.f32 	%f60, 0f437C0000;
	fma.rm.f32 	%f61, %f58, %f60, %f59;
	add.f32 	%f62, %f61, 0fCB40007F;
	neg.f32 	%f63, %f62;
	fma.rn.f32 	%f64, %f56, 0f3FB8AA3B, %f63;
	fma.rn.f32 	%f65, %f56, 0f32A57060, %f64;
	mov.b32 	%r56, %f61;
	shl.b32 	%r57, %r56, 23;
	mov.b32 	%f66, %r57;
	ex2.approx.ftz.f32 	%f67, %f65;
	fma.rn.f32 	%f238, %f67, %f66, %f238;
	mov.u32 	%r95, %r8;
	@%p16 bra 	$L__BB0_15;
	add.s64 	%rd26, %rd6, %rd24;
	ld.global.f32 	%f68, [%rd26];
	sub.f32 	%f69, %f68, %f233;
	fma.rn.f32 	%f70, %f69, 0f3BBB989D, 0f3F000000;
	cvt.sat.f32.f32 	%f71, %f70;
	mov.f32 	%f72, 0f4B400001;
	mov.f32 	%f73, 0f437C0000;
	fma.rm.f32 	%f74, %f71, %f73, %f72;
	add.f32 	%f75, %f74, 0fCB40007F;
	neg.f32 	%f76, %f75;
	fma.rn.f32 	%f77, %f69, 0f3FB8AA3B, %f76;
	fma.rn.f32 	%f78, %f69, 0f32A57060, %f77;
	mov.b32 	%r58, %f74;
	shl.b32 	%r59, %r58, 23;
	mov.b32 	%f79, %r59;
	ex2.approx.ftz.f32 	%f80, %f78;
	fma.rn.f32 	%f238, %f80, %f79, %f238;
	mov.u32 	%r95, %r9;
$L__BB0_15:
	setp.lt.u32 	%p17, %r6, 3;
	@%p17 bra 	$L__BB0_16;
	bra.uni 	$L__BB0_28;
$L__BB0_16:
	setp.lt.u32 	%p19, %r4, 2;
	mov.u32 	%r97, %r4;
	@%p19 bra 	$L__BB0_18;
$L__BB0_17:
	shr.u32 	%r24, %r97, 1;
	mov.b32 	%r70, %f238;
	shfl.sync.down.b32	%r71|%p20, %r70, %r24, 31, -1;
	mov.b32 	%f130, %r71;
	add.f32 	%f238, %f238, %f130;
	setp.gt.u32 	%p21, %r97, 3;
	mov.u32 	%r97, %r24;
	@%p21 bra 	$L__BB0_17;
$L__BB0_18:
	setp.ge.s32 	%p22, %r1, %r32;
	mov.b32 	%r72, %f238;
	shfl.sync.idx.b32	%r73|%p23, %r72, 0, 31, -1;
	mov.b32 	%f238, %r73;
	@%p22 bra 	$L__BB0_25;
	setp.eq.s32 	%p24, %r7, 0;
	mul.lo.s32 	%r25, %r91, %r32;
	mov.u32 	%r98, %r1;
	@%p24 bra 	$L__BB0_23;
	setp.eq.s32 	%p25, %r7, 1;
	add.s32 	%r74, %r1, %r25;
	mul.wide.s32 	%rd33, %r74, 4;
	add.s64 	%rd7, %rd2, %rd33;
	ld.global.f32 	%f131, [%rd7];
	sub.f32 	%f132, %f131, %f233;
	fma.rn.f32 	%f133, %f132, 0f3BBB989D, 0f3F000000;
	cvt.sat.f32.f32 	%f134, %f133;
	mov.f32 	%f135, 0f4B400001;
	mov.f32 	%f136, 0f437C0000;
	fma.rm.f32 	%f137, %f134, %f136, %f135;
	add.f32 	%f138, %f137, 0fCB40007F;
	neg.f32 	%f139, %f138;
	fma.rn.f32 	%f140, %f132, 0f3FB8AA3B, %f139;
	fma.rn.f32 	%f141, %f132, 0f32A57060, %f140;
	mov.b32 	%r75, %f137;
	shl.b32 	%r76, %r75, 23;
	mov.b32 	%f142, %r76;
	ex2.approx.ftz.f32 	%f143, %f141;
	mul.f32 	%f144, %f143, %f142;
	div.rn.f32 	%f145, %f144, %f238;
	add.s64 	%rd8, %rd1, %rd33;
	st.global.f32 	[%rd8], %f145;
	mov.u32 	%r98, %r5;
	@%p25 bra 	$L__BB0_23;
	setp.eq.s32 	%p26, %r7, 2;
	shl.b32 	%r26, %r4, 2;
	cvt.u64.u32 	%rd34, %r26;
	add.s64 	%rd9, %rd7, %rd34;
	ld.global.f32 	%f146, [%rd9];
	sub.f32 	%f147, %f146, %f233;
	fma.rn.f32 	%f148, %f147, 0f3BBB989D, 0f3F000000;
	cvt.sat.f32.f32 	%f149, %f148;
	mov.f32 	%f150, 0f4B400001;
	mov.f32 	%f151, 0f437C0000;
	fma.rm.f32 	%f152, %f149, %f151, %f150;
	add.f32 	%f153, %f152, 0fCB40007F;
	neg.f32 	%f154, %f153;
	fma.rn.f32 	%f155, %f147, 0f3FB8AA3B, %f154;
	fma.rn.f32 	%f156, %f147, 0f32A57060, %f155;
	mov.b32 	%r77, %f152;
	shl.b32 	%r78, %r77, 23;
	mov.b32 	%f157, %r78;
	ex2.approx.ftz.f32 	%f158, %f156;
	mul.f32 	%f159, %f158, %f157;
	div.rn.f32 	%f160, %f159, %f238;
	add.s64 	%rd10, %rd8, %rd34;
	st.global.f32 	[%rd10], %f160;
	mov.u32 	%r98, %r8;
	@%p26 bra 	$L__BB0_23;
	add.s64 	%rd36, %rd9, %rd34;
	ld.global.f32 	%f161, [%rd36];
	sub.f32 	%f162, %f161, %f233;
	fma.rn.f32 	%f163, %f162, 0f3BBB989D, 0f3F000000;
	cvt.sat.f32.f32 	%f164, %f163;
	mov.f32 	%f165, 0f4B400001;
	mov.f32 	%f166, 0f437C0000;
	fma.rm.f32 	%f167, %f164, %f166, %f165;
	add.f32 	%f168, %f167, 0fCB40007F;
	neg.f32 	%f169, %f168;
	fma.rn.f32 	%f170, %f162, 0f3FB8AA3B, %f169;
	fma.rn.f32 	%f171, %f162, 0f32A57060, %f170;
	mov.b32 	%r79, %f167;
	shl.b32 	%r80, %r79, 23;
	mov.b32 	%f172, %r80;
	ex2.approx.ftz.f32 	%f173, %f171;
	mul.f32 	%f174, %f173, %f172;
	div.rn.f32 	%f175, %f174, %f238;
	add.s64 	%rd37, %rd10, %rd34;
	st.global.f32 	[%rd37], %f175;
	mov.u32 	%r98, %r9;
$L__BB0_23:
	setp.lt.u32 	%p27, %r6, 3;
	@%p27 bra 	$L__BB0_25;
$L__BB0_24:
	add.s32 	%r81, %r98, %r25;
	mul.wide.s32 	%rd38, %r81, 4;
	add.s64 	%rd39, %rd2, %rd38;
	ld.global.f32 	%f176, [%rd39];
	sub.f32 	%f177, %f176, %f233;
	fma.rn.f32 	%f178, %f177, 0f3BBB989D, 0f3F000000;
	cvt.sat.f32.f32 	%f179, %f178;
	mov.f32 	%f180, 0f4B400001;
	mov.f32 	%f181, 0f437C0000;
	fma.rm.f32 	%f182, %f179, %f181, %f180;
	add.f32 	%f183, %f182, 0fCB40007F;
	neg.f32 	%f184, %f183;
	fma.rn.f32 	%f185, %f177, 0f3FB8AA3B, %f184;
	fma.rn.f32 	%f186, %f177, 0f32A57060, %f185;
	mov.b32 	%r82, %f182;
	shl.b32 	%r83, %r82, 23;
	mov.b32 	%f187, %r83;
	ex2.approx.ftz.f32 	%f188, %f186;
	mul.f32 	%f189, %f188, %f187;
	div.rn.f32 	%f190, %f189, %f238;
	add.s64 	%rd40, %rd1, %rd38;
	st.global.f32 	[%rd40], %f190;
	shl.b32 	%r84, %r4, 2;
	cvt.u64.u32 	%rd41, %r84;
	add.s64 	%rd42, %rd39, %rd41;
	ld.global.f32 	%f191, [%rd42];
	sub.f32 	%f192, %f191, %f233;
	fma.rn.f32 	%f193, %f192, 0f3BBB989D, 0f3F000000;
	cvt.sat.f32.f32 	%f194, %f193;
	fma.rm.f32 	%f195, %f194, %f181, %f180;
	add.f32 	%f196, %f195, 0fCB40007F;
	neg.f32 	%f197, %f196;
	fma.rn.f32 	%f198, %f192, 0f3FB8AA3B, %f197;
	fma.rn.f32 	%f199, %f192, 0f32A57060, %f198;
	mov.b32 	%r85, %f195;
	shl.b32 	%r86, %r85, 23;
	mov.b32 	%f200, %r86;
	ex2.approx.ftz.f32 	%f201, %f199;
	mul.f32 	%f202, %f201, %f200;
	div.rn.f32 	%f203, %f202, %f238;
	add.s64 	%rd43, %rd40, %rd41;
	st.global.f32 	[%rd43], %f203;
	add.s64 	%rd44, %rd42, %rd41;
	ld.global.f32 	%f204, [%rd44];
	sub.f32 	%f205, %f204, %f233;
	fma.rn.f32 	%f206, %f205, 0f3BBB989D, 0f3F000000;
	cvt.sat.f32.f32 	%f207, %f206;
	fma.rm.f32 	%f208, %f207, %f181, %f180;
	add.f32 	%f209, %f208, 0fCB40007F;
	neg.f32 	%f210, %f209;
	fma.rn.f32 	%f211, %f205, 0f3FB8AA3B, %f210;
	fma.rn.f32 	%f212, %f205, 0f32A57060, %f211;
	mov.b32 	%r87, %f208;
	shl.b32 	%r88, %r87, 23;
	mov.b32 	%f213, %r88;
	ex2.approx.ftz.f32 	%f214, %f212;
	mul.f32 	%f215, %f214, %f213;
	div.rn.f32 	%f216, %f215, %f238;
	add.s64 	%rd45, %rd43, %rd41;
	st.global.f32 	[%rd45], %f216;
	add.s64 	%rd46, %rd44, %rd41;
	ld.global.f32 	%f217, [%rd46];
	sub.f32 	%f218, %f217, %f233;
	fma.rn.f32 	%f219, %f218, 0f3BBB989D, 0f3F000000;
	cvt.sat.f32.f32 	%f220, %f219;
	fma.rm.f32 	%f221, %f220, %f181, %f180;
	add.f32 	%f222, %f221, 0fCB40007F;
	neg.f32 	%f223, %f222;
	fma.rn.f32 	%f224, %f218, 0f3FB8AA3B, %f223;
	fma.rn.f32 	%f225, %f218, 0f32A57060, %f224;
	mov.b32 	%r89, %f221;
	shl.b32 	%r90, %r89, 23;
	mov.b32 	%f226, %r90;
	ex2.approx.ftz.f32 	%f227, %f225;
	mul.f32 	%f228, %f227, %f226;
	div.rn.f32 	%f229, %f228, %f238;
	add.s64 	%rd47, %rd45, %rd41;
	st.global.f32 	[%rd47], %f229;
	add.s32 	%r98, %r84, %r98;
	setp.lt.s32 	%p28, %r98, %r32;
	@%p28 bra 	$L__BB0_24;
$L__BB0_25:
	add.s32 	%r91, %r91, %r3;
	setp.lt.s32 	%p29, %r91, %r31;
	@%p29 bra 	$L__BB0_2;
$L__BB0_26:
	ret;
$L__BB0_27:
	add.s32 	%r47, %r92, %r11;
	mul.wide.s32 	%rd17, %r47, 4;
	add.s64 	%rd18, %rd2, %rd17;
	ld.global.f32 	%f33, [%rd18];
	max.f32 	%f34, %f233, %f33;
	shl.b32 	%r48, %r4, 2;
	cvt.u64.u32 	%rd19, %r48;
	add.s64 	%rd20, %rd18, %rd19;
	ld.global.f32 	%f35, [%rd20];
	max.f32 	%f36, %f34, %f35;
	add.s64 	%rd21, %rd20, %rd19;
	ld.global.f32 	%f37, [%rd21];
	max.f32 	%f38, %f36, %f37;
	add.s64 	%rd22, %rd21, %rd19;
	ld.global.f32 	%f39, [%rd22];
	max.f32 	%f233, %f38, %f39;
	add.s32 	%r92, %r48, %r92;
	setp.lt.s32 	%p8, %r92, %r32;
	@%p8 bra 	$L__BB0_27;
	bra.uni 	$L__BB0_8;
$L__BB0_28:
	add.s32 	%r60, %r95, %r18;
	mul.wide.s32 	%rd27, %r60, 4;
	add.s64 	%rd28, %rd2, %rd27;
	ld.global.f32 	%f81, [%rd28];
	sub.f32 	%f82, %f81, %f233;
	fma.rn.f32 	%f83, %f82, 0f3BBB989D, 0f3F000000;
	cvt.sat.f32.f32 	%f84, %f83;
	mov.f32 	%f85, 0f4B400001;
	mov.f32 	%f86, 0f437C0000;
	fma.rm.f32 	%f87, %f84, %f86, %f85;
	add.f32 	%f88, %f87, 0fCB40007F;
	neg.f32 	%f89, %f88;
	fma.rn.f32 	%f90, %f82, 0f3FB8AA3B, %f89;
	fma.rn.f32 	%f91, %f82, 0f32A57060, %f90;
	mov.b32 	%r61, %f87;
	shl.b32 	%r62, %r61, 23;
	mov.b32 	%f92, %r62;
	ex2.approx.ftz.f32 	%f93, %f91;
	fma.rn.f32 	%f94, %f93, %f92, %f238;
	shl.b32 	%r63, %r4, 2;
	cvt.u64.u32 	%rd29, %r63;
	add.s64 	%rd30, %rd28, %rd29;
	ld.global.f32 	%f95, [%rd30];
	sub.f32 	%f96, %f95, %f233;
	fma.rn.f32 	%f97, %f96, 0f3BBB989D, 0f3F000000;
	cvt.sat.f32.f32 	%f98, %f97;
	fma.rm.f32 	%f99, %f98, %f86, %f85;
	add.f32 	%f100, %f99, 0fCB40007F;
	neg.f32 	%f101, %f100;
	fma.rn.f32 	%f102, %f96, 0f3FB8AA3B, %f101;
	fma.rn.f32 	%f103, %f96, 0f32A57060, %f102;
	mov.b32 	%r64, %f99;
	shl.b32 	%r65, %r64, 23;
	mov.b32 	%f104, %r65;
	ex2.approx.ftz.f32 	%f105, %f103;
	fma.rn.f32 	%f106, %f105, %f104, %f94;
	add.s64 	%rd31, %rd30, %rd29;
	ld.global.f32 	%f107, [%rd31];
	sub.f32 	%f108, %f107, %f233;
	fma.rn.f32 	%f109, %f108, 0f3BBB989D, 0f3F000000;
	cvt.sat.f32.f32 	%f110, %f109;
	fma.rm.f32 	%f111, %f110, %f86, %f85;
	add.f32 	%f112, %f111, 0fCB40007F;
	neg.f32 	%f113, %f112;
	fma.rn.f32 	%f114, %f108, 0f3FB8AA3B, %f113;
	fma.rn.f32 	%f115, %f108, 0f32A57060, %f114;
	mov.b32 	%r66, %f111;
	shl.b32 	%r67, %r66, 23;
	mov.b32 	%f116, %r67;
	ex2.approx.ftz.f32 	%f117, %f115;
	fma.rn.f32 	%f118, %f117, %f116, %f106;
	add.s64 	%rd32, %rd31, %rd29;
	ld.global.f32 	%f119, [%rd32];
	sub.f32 	%f120, %f119, %f233;
	fma.rn.f32 	%f121, %f120, 0f3BBB989D, 0f3F000000;
	cvt.sat.f32.f32 	%f122, %f121;
	fma.rm.f32 	%f123, %f122, %f86, %f85;
	add.f32 	%f124, %f123, 0fCB40007F;
	neg.f32 	%f125, %f124;
	fma.rn.f32 	%f126, %f120, 0f3FB8AA3B, %f125;
	fma.rn.f32 	%f127, %f120, 0f32A57060, %f126;
	mov.b32 	%r68, %f123;
	shl.b32 	%r69, %r68, 23;
	mov.b32 	%f128, %r69;
	ex2.approx.ftz.f32 	%f129, %f127;
	fma.rn.f32 	%f238, %f129, %f128, %f118;
	add.s32 	%r95, %r63, %r95;
	setp.lt.s32 	%p18, %r95, %r32;
	@%p18 bra 	$L__BB0_28;
	bra.uni 	$L__BB0_16;

}
	// .globl	_Z29softmax_block_level_with_shflIfEvPvS0_ii
.visible .entry _Z29softmax_block_level_with_shflIfEvPvS0_ii(
	.param .u64 .ptr .align 1 _Z29softmax_block_level_with_shflIfEvPvS0_ii_param_0,
	.param .u64 .ptr .align 1 _Z29softmax_block_level_with_shflIfEvPvS0_ii_param_1,
	.param .u32 _Z29softmax_block_level_with_shflIfEvPvS0_ii_param_2,
	.param .u32 _Z29softmax_block_level_with_shflIfEvPvS0_ii_param_3
)
{
	.reg .pred 	%p<47>;
	.reg .b32 	%r<132>;
	.reg .b32 	%f<278>;
	.reg .b64 	%rd<44>;
	// demoted variable
	.shared .align 4 .b8 _ZZ29softmax_block_level_with_shflIfEvPvS0_iiE10shared_max[128];
	// demoted variable
	.shared .align 4 .b8 _ZZ29softmax_block_level_with_shflIfEvPvS0_iiE10shared_sum[128];
	ld.param.u64 	%rd8, [_Z29softmax_block_level_with_shflIfEvPvS0_ii_param_0];
	ld.param.u64 	%rd9, [_Z29softmax_block_level_with_shflIfEvPvS0_ii_param_1];
	ld.param.u32 	%r25, [_Z29softmax_block_level_with_shflIfEvPvS0_ii_param_2];
	ld.param.u32 	%r26, [_Z29softmax_block_level_with_shflIfEvPvS0_ii_param_3];
	cvta.to.global.u64 	%rd1, %rd9;
	cvta.to.global.u64 	%rd2, %rd8;
	mov.u32 	%r27, %tid.y;
	mov.u32 	%r28, %ntid.x;
	mov.u32 	%r29, %tid.x;
	mad.lo.s32 	%r1, %r27, %r28, %r29;
	mov.u32 	%r30, %ctaid.y;
	mov.u32 	%r31, %nctaid.x;
	mov.u32 	%r32, %ctaid.x;
	mad.lo.s32 	%r125, %r30, %r31, %r32;
	mov.u32 	%r33, %ntid.y;
	mul.lo.s32 	%r3, %r28, %r33;
	setp.ge.s32 	%p1, %r125, %r25;
	setp.ge.s32 	%p2, %r1, %r26;
	or.pred  	%p3, %p2, %p1;
	@%p3 bra 	$L__BB1_33;
	ld.global.f32 	%f271, [%rd2];
	add.s32 	%r4, %r1, %r3;
	max.u32 	%r34, %r26, %r4;
	setp.lt.u32 	%p4, %r4, %r26;
	selp.u32 	%r35, 1, 0, %p4;
	add.s32 	%r36, %r4, %r35;
	sub.s32 	%r37, %r34, %r36;
	div.u32 	%r38, %r37, %r3;
	add.s32 	%r5, %r38, %r35;
	and.b32  	%r6, %r5, 3;
	add.s32 	%r7, %r4, %r3;
	mov.f32 	%f276, 0f00000000;
$L__BB1_2:
	setp.eq.s32 	%p5, %r6, 3;
	mul.lo.s32 	%r9, %r125, %r26;
	add.s32 	%r10, %r1, %r9;
	mul.wide.s32 	%rd10, %r10, 4;
	add.s64 	%rd3, %rd2, %rd10;
	shl.b32 	%r11, %r3, 2;
	cvt.u64.u32 	%rd11, %r11;
	add.s64 	%rd4, %rd3, %rd11;
	add.s64 	%rd5, %rd4, %rd11;
	mov.u32 	%r126, %r1;
	@%p5 bra 	$L__BB1_6;
	setp.eq.s32 	%p6, %r6, 0;
	ld.global.f32 	%f32, [%rd3];
	max.f32 	%f271, %f271, %f32;
	mov.u32 	%r126, %r4;
	@%p6 bra 	$L__BB1_6;
	setp.eq.s32 	%p7, %r6, 1;
	ld.global.f32 	%f33, [%rd4];
	max.f32 	%f271, %f271, %f33;
	mov.u32 	%r126, %r7;
	@%p7 bra 	$L__BB1_6;
	add.s32 	%r126, %r7, %r3;
	ld.global.f32 	%f34, [%rd5];
	max.f32 	%f271, %f271, %f34;
$L__BB1_6:
	setp.lt.u32 	%p8, %r5, 3;
	@%p8 bra 	$L__BB1_8;
$L__BB1_7:
	add.s32 	%r39, %r126, %r9;
	mul.wide.s32 	%rd13, %r39, 4;
	add.s64 	%rd14, %rd2, %rd13;
	ld.global.f32 	%f35, [%rd14];
	max.f32 	%f36, %f271, %f35;
	add.s64 	%rd15, %rd14, %rd11;
	ld.global.f32 	%f37, [%rd15];
	max.f32 	%f38, %f36, %f37;
	add.s64 	%rd16, %rd15, %rd11;
	ld.global.f32 	%f39, [%rd16];
	max.f32 	%f40, %f38, %f39;
	add.s64 	%rd17, %rd16, %rd11;
	ld.global.f32 	%f41, [%rd17];
	max.f32 	%f271, %f40, %f41;
	add.s32 	%r126, %r11, %r126;
	setp.lt.s32 	%p9, %r126, %r26;
	@%p9 bra 	$L__BB1_7;
$L__BB1_8:
	and.b32  	%r40, %r1, 31;
	setp.ne.s32 	%p10, %r40, 0;
	mov.b32 	%r41, %f271;
	shfl.sync.bfly.b32	%r42|%p11, %r41, 16, 31, -1;
	mov.b32 	%f42, %r42;
	max.f32 	%f43, %f271, %f42;
	mov.b32 	%r43, %f43;
	shfl.sync.bfly.b32	%r44|%p12, %r43, 8, 31, -1;
	mov.b32 	%f44, %r44;
	max.f32 	%f45, %f43, %f44;
	mov.b32 	%r45, %f45;
	shfl.sync.bfly.b32	%r46|%p13, %r45, 4, 31, -1;
	mov.b32 	%f46, %r46;
	max.f32 	%f47, %f45, %f46;
	mov.b32 	%r47, %f47;
	shfl.sync.bfly.b32	%r48|%p14, %r47, 2, 31, -1;
	mov.b32 	%f48, %r48;
	max.f32 	%f49, %f47, %f48;
	mov.b32 	%r49, %f49;
	shfl.sync.bfly.b32	%r50|%p15, %r49, 1, 31, -1;
	mov.b32 	%f50, %r50;
	max.f32 	%f272, %f49, %f50;
	@%p10 bra 	$L__BB1_10;
	shr.u32 	%r51, %r1, 3;
	mov.u32 	%r52, _ZZ29softmax_block_level_with_shflIfEvPvS0_iiE10shared_max;
	add.s32 	%r53, %r52, %r51;
	st.shared.f32 	[%r53], %f272;
$L__BB1_10:
	setp.gt.u32 	%p16, %r1, 31;
	bar.sync 	0;
	@%p16 bra 	$L__BB1_12;
	shl.b32 	%r54, %r1, 2;
	mov.u32 	%r55, _ZZ29softmax_block_level_with_shflIfEvPvS0_iiE10shared_max;
	add.s32 	%r56, %r55, %r54;
	ld.shared.f32 	%f272, [%r56];
$L__BB1_12:
	setp.ne.s32 	%p17, %r1, 0;
	bar.sync 	0;
	mov.b32 	%r57, %f272;
	shfl.sync.bfly.b32	%r58|%p18, %r57, 16, 31, -1;
	mov.b32 	%f51, %r58;
	max.f32 	%f52, %f272, %f51;
	mov.b32 	%r59, %f52;
	shfl.sync.bfly.b32	%r60|%p19, %r59, 8, 31, -1;
	mov.b32 	%f53, %r60;
	max.f32 	%f54, %f52, %f53;
	mov.b32 	%r61, %f54;
	shfl.sync.bfly.b32	%r62|%p20, %r61, 4, 31, -1;
	mov.b32 	%f55, %r62;
	max.f32 	%f56, %f54, %f55;
	mov.b32 	%r63, %f56;
	shfl.sync.bfly.b32	%r64|%p21, %r63, 2, 31, -1;
	mov.b32 	%f57, %r64;
	max.f32 	%f58, %f56, %f57;
	mov.b32 	%r65, %f58;
	shfl.sync.bfly.b32	%r66|%p22, %r65, 1, 31, -1;
	mov.b32 	%f59, %r66;
	max.f32 	%f15, %f58, %f59;
	@%p17 bra 	$L__BB1_14;
	st.shared.f32 	[_ZZ29softmax_block_level_with_shflIfEvPvS0_iiE10shared_max], %f15;
$L__BB1_14:
	setp.eq.s32 	%p23, %r6, 3;
	bar.sync 	0;
	ld.shared.f32 	%f271, [_ZZ29softmax_block_level_with_shflIfEvPvS0_iiE10shared_max];
	mov.u32 	%r128, %r1;
	@%p23 bra 	$L__BB1_18;
	setp.eq.s32 	%p24, %r6, 0;
	ld.global.f32 	%f61, [%rd3];
	sub.f32 	%f62, %f61, %f271;
	fma.rn.f32 	%f63, %f62, 0f3BBB989D, 0f3F000000;
	cvt.sat.f32.f32 	%f64, %f63;
	mov.f32 	%f65, 0f4B400001;
	mov.f32 	%f66, 0f437C0000;
	fma.rm.f32 	%f67, %f64, %f66, %f65;
	add.f32 	%f68, %f67, 0fCB40007F;
	neg.f32 	%f69, %f68;
	fma.rn.f32 	%f70, %f62, 0f3FB8AA3B, %f69;
	fma.rn.f32 	%f71, %f62, 0f32A57060, %f70;
	mov.b32 	%r67, %f67;
	shl.b32 	%r68, %r67, 23;
	mov.b32 	%f72, %r68;
	ex2.approx.ftz.f32 	%f73, %f71;
	fma.rn.f32 	%f276, %f73, %f72, %f276;
	mov.u32 	%r128, %r4;
	@%p24 bra 	$L__BB1_18;
	setp.eq.s32 	%p25, %r6, 1;
	ld.global.f32 	%f74, [%rd4];
	sub.f32 	%f75, %f74, %f271;
	fma.rn.f32 	%f76, %f75, 0f3BBB989D, 0f3F000000;
	cvt.sat.f32.f32 	%f77, %f76;
	mov.f32 	%f78, 0f4B400001;
	mov.f32 	%f79, 0f437C0000;
	fma.rm.f32 	%f80, %f77, %f79, %f78;
	add.f32 	%f81, %f80, 0fCB40007F;
	neg.f32 	%f82, %f81;
	fma.rn.f32 	%f83, %f75, 0f3FB8AA3B, %f82;
	fma.rn.f32 	%f84, %f75, 0f32A57060, %f83;
	mov.b32 	%r69, %f80;
	shl.b32 	%r70, %r69, 23;
	mov.b32 	%f85, %r70;
	ex2.approx.ftz.f32 	%f86, %f84;
	fma.rn.f32 	%f276, %f86, %f85, %f276;
	mov.u32 	%r128, %r7;
	@%p25 bra 	$L__BB1_18;
	add.s32 	%r128, %r7, %r3;
	add.s64 	%rd19, %rd4, %rd11;
	ld.global.f32 	%f87, [%rd19];
	sub.f32 	%f88, %f87, %f271;
	fma.rn.f32 	%f89, %f88, 0f3BBB989D, 0f3F000000;
	cvt.sat.f32.f32 	%f90, %f89;
	mov.f32 	%f91, 0f4B400001;
	mov.f32 	%f92, 0f437C0000;
	fma.rm.f32 	%f93, %f90, %f92, %f91;
	add.f32 	%f94, %f93, 0fCB40007F;
	neg.f32 	%f95, %f94;
	fma.rn.f32 	%f96, %f88, 0f3FB8AA3B, %f95;
	fma.rn.f32 	%f97, %f88, 0f32A57060, %f96;
	mov.b32 	%r71, %f93;
	shl.b32 	%r72, %r71, 23;
	mov.b32 	%f98, %r72;
	ex2.approx.ftz.f32 	%f99, %f97;
	fma.rn.f32 	%f276, %f99, %f98, %f276;
$L__BB1_18:
	setp.lt.u32 	%p26, %r5, 3;
	@%p26 bra 	$L__BB1_20;
$L__BB1_19:
	cvt.u64.u32 	%rd20, %r11;
	add.s32 	%r73, %r128, %r9;
	mul.wide.s32 	%rd21, %r73, 4;
	add.s64 	%rd22, %rd2, %rd21;
	ld.global.f32 	%f100, [%rd22];
	sub.f32 	%f101, %f100, %f271;
	fma.rn.f32 	%f102, %f101, 0f3BBB989D, 0f3F000000;
	cvt.sat.f32.f32 	%f103, %f102;
	mov.f32 	%f104, 0f4B400001;
	mov.f32 	%f105, 0f437C0000;
	fma.rm.f32 	%f106, %f103, %f105, %f104;
	add.f32 	%f107, %f106, 0fCB40007F;
	neg.f32 	%f108, %f107;
	fma.rn.f32 	%f109, %f101, 0f3FB8AA3B, %f108;
	fma.rn.f32 	%f110, %f101, 0f32A57060, %f109;
	mov.b32 	%r74, %f106;
	shl.b32 	%r75, %r74, 23;
	mov.b32 	%f111, %r75;
	ex2.approx.ftz.f32 	%f112, %f110;
	fma.rn.f32 	%f113, %f112, %f111, %f276;
	add.s64 	%rd23, %rd22, %rd20;
	ld.global.f32 	%f114, [%rd23];
	sub.f32 	%f115, %f114, %f271;
	fma.rn.f32 	%f116, %f115, 0f3BBB989D, 0f3F000000;
	cvt.sat.f32.f32 	%f117, %f116;
	fma.rm.f32 	%f118, %f117, %f105, %f104;
	add.f32 	%f119, %f118, 0fCB40007F;
	neg.f32 	%f120, %f119;
	fma.rn.f32 	%f121, %f115, 0f3FB8AA3B, %f120;
	fma.rn.f32 	%f122, %f115, 0f32A57060, %f121;
	mov.b32 	%r76, %f118;
	shl.b32 	%r77, %r76, 23;
	mov.b32 	%f123, %r77;
	ex2.approx.ftz.f32 	%f124, %f122;
	fma.rn.f32 	%f125, %f124, %f123, %f113;
	add.s64 	%rd24, %rd23, %rd20;
	ld.global.f32 	%f126, [%rd24];
	sub.f32 	%f127, %f126, %f271;
	fma.rn.f32 	%f128, %f127, 0f3BBB989D, 0f3F000000;
	cvt.sat.f32.f32 	%f129, %f128;
	fma.rm.f32 	%f130, %f129, %f105, %f104;
	add.f32 	%f131, %f130, 0fCB40007F;
	neg.f32 	%f132, %f131;
	fma.rn.f32 	%f133, %f127, 0f3FB8AA3B, %f132;
	fma.rn.f32 	%f134, %f127, 0f32A57060, %f133;
	mov.b32 	%r78, %f130;
	shl.b32 	%r79, %r78, 23;
	mov.b32 	%f135, %r79;
	ex2.approx.ftz.f32 	%f136, %f134;
	fma.rn.f32 	%f137, %f136, %f135, %f125;
	add.s64 	%rd25, %rd24, %rd20;
	ld.global.f32 	%f138, [%rd25];
	sub.f32 	%f139, %f138, %f271;
	fma.rn.f32 	%f140, %f139, 0f3BBB989D, 0f3F000000;
	cvt.sat.f32.f32 	%f141, %f140;
	fma.rm.f32 	%f142, %f141, %f105, %f104;
	add.f32 	%f143, %f142, 0fCB40007F;
	neg.f32 	%f144, %f143;
	fma.rn.f32 	%f145, %f139, 0f3FB8AA3B, %f144;
	fma.rn.f32 	%f146, %f139, 0f32A57060, %f145;
	mov.b32 	%r80, %f142;
	shl.b32 	%r81, %r80, 23;
	mov.b32 	%f147, %r81;
	ex2.approx.ftz.f32 	%f148, %f146;
	fma.rn.f32 	%f276, %f148, %f147, %f137;
	add.s32 	%r128, %r11, %r128;
	setp.lt.s32 	%p27, %r128, %r26;
	@%p27 bra 	$L__BB1_19;
$L__BB1_20:
	and.b32  	%r82, %r1, 31;
	setp.ne.s32 	%p28, %r82, 0;
	mov.b32 	%r83, %f276;
	shfl.sync.bfly.b32	%r84|%p29, %r83, 16, 31, -1;
	mov.b32 	%f149, %r84;
	add.f32 	%f150, %f276, %f149;
	mov.b32 	%r85, %f150;
	shfl.sync.bfly.b32	%r86|%p30, %r85, 8, 31, -1;
	mov.b32 	%f151, %r86;
	add.f32 	%f152, %f150, %f151;
	mov.b32 	%r87, %f152;
	shfl.sync.bfly.b32	%r88|%p31, %r87, 4, 31, -1;
	mov.b32 	%f153, %r88;
	add.f32 	%f154, %f152, %f153;
	mov.b32 	%r89, %f154;
	shfl.sync.bfly.b32	%r90|%p32, %r89, 2, 31, -1;
	mov.b32 	%f155, %r90;
	add.f32 	%f156, %f154, %f155;
	mov.b32 	%r91, %f156;
	shfl.sync.bfly.b32	%r92|%p33, %r91, 1, 31, -1;
	mov.b32 	%f157, %r92;
	add.f32 	%f277, %f156, %f157;
	@%p28 bra 	$L__BB1_22;
	shr.u32 	%r93, %r1, 3;
	mov.u32 	%r94, _ZZ29softmax_block_level_with_shflIfEvPvS0_iiE10shared_sum;
	add.s32 	%r95, %r94, %r93;
	st.shared.f32 	[%r95], %f277;
$L__BB1_22:
	setp.gt.u32 	%p34, %r1, 31;
	bar.sync 	0;
	@%p34 bra 	$L__BB1_24;
	shl.b32 	%r96, %r1, 2;
	mov.u32 	%r97, _ZZ29softmax_block_level_with_shflIfEvPvS0_iiE10shared_sum;
	add.s32 	%r98, %r97, %r96;
	ld.shared.f32 	%f277, [%r98];
$L__BB1_24:
	setp.ne.s32 	%p35, %r1, 0;
	bar.sync 	0;
	mov.b32 	%r99, %f277;
	shfl.sync.bfly.b32	%r100|%p36, %r99, 16, 31, -1;
	mov.b32 	%f158, %r100;
	add.f32 	%f159, %f277, %f158;
	mov.b32 	%r101, %f159;
	shfl.sync.bfly.b32	%r102|%p37, %r101, 8, 31, -1;
	mov.b32 	%f160, %r102;
	add.f32 	%f161, %f159, %f160;
	mov.b32 	%r103, %f161;
	shfl.sync.bfly.b32	%r104|%p38, %r103, 4, 31, -1;
	mov.b32 	%f162, %r104;
	add.f32 	%f163, %f161, %f162;
	mov.b32 	%r105, %f163;
	shfl.sync.bfly.b32	%r106|%p39, %r105, 2, 31, -1;
	mov.b32 	%f164, %r106;
	add.f32 	%f165, %f163, %f164;
	mov.b32 	%r107, %f165;
	shfl.sync.bfly.b32	%r108|%p40, %r107, 1, 31, -1;
	mov.b32 	%f166, %r108;
	add.f32 	%f28, %f165, %f166;
	@%p35 bra 	$L__BB1_26;
	st.shared.f32 	[_ZZ29softmax_block_level_with_shflIfEvPvS0_iiE10shared_sum], %f28;
$L__BB1_26:
	setp.eq.s32 	%p41, %r6, 3;
	bar.sync 	0;
	ld.shared.f32 	%f276, [_ZZ29softmax_block_level_with_shflIfEvPvS0_iiE10shared_sum];
	mov.u32 	%r130, %r1;
	@%p41 bra 	$L__BB1_30;
	setp.eq.s32 	%p42, %r6, 0;
	ld.global.f32 	%f167, [%rd3];
	sub.f32 	%f168, %f167, %f271;
	fma.rn.f32 	%f169, %f168, 0f3BBB989D, 0f3F000000;
	cvt.sat.f32.f32 	%f170, %f169;
	mov.f32 	%f171, 0f4B400001;
	mov.f32 	%f172, 0f437C0000;
	fma.rm.f32 	%f173, %f170, %f172, %f171;
	add.f32 	%f174, %f173, 0fCB40007F;
	neg.f32 	%f175, %f174;
	fma.rn.f32 	%f176, %f168, 0f3FB8AA3B, %f175;
	fma.rn.f32 	%f177, %f168, 0f32A57060, %f176;
	mov.b32 	%r109, %f173;
	shl.b32 	%r110, %r109, 23;
	mov.b32 	%f178, %r110;
	ex2.approx.ftz.f32 	%f179, %f177;
	mul.f32 	%f180, %f179, %f178;
	div.rn.f32 	%f181, %f180, %f276;
	mul.wide.s32 	%rd26, %r10, 4;
	add.s64 	%rd6, %rd1, %rd26;
	st.global.f32 	[%rd6], %f181;
	mov.u32 	%r130, %r4;
	@%p42 bra 	$L__BB1_30;
	cvt.u64.u32 	%rd27, %r11;
	setp.eq.s32 	%p43, %r6, 1;
	ld.global.f32 	%f182, [%rd4];
	sub.f32 	%f183, %f182, %f271;
	fma.rn.f32 	%f184, %f183, 0f3BBB989D, 0f3F000000;
	cvt.sat.f32.f32 	%f185, %f184;
	mov.f32 	%f186, 0f4B400001;
	mov.f32 	%f187, 0f437C0000;
	fma.rm.f32 	%f188, %f185, %f187, %f186;
	add.f32 	%f189, %f188, 0fCB40007F;
	neg.f32 	%f190, %f189;
	fma.rn.f32 	%f191, %f183, 0f3FB8AA3B, %f190;
	fma.rn.f32 	%f192, %f183, 0f32A57060, %f191;
	mov.b32 	%r111, %f188;
	shl.b32 	%r112, %r111, 23;
	mov.b32 	%f193, %r112;
	ex2.approx.ftz.f32 	%f194, %f192;
	mul.f32 	%f195, %f194, %f193;
	div.rn.f32 	%f196, %f195, %f276;
	add.s64 	%rd7, %rd6, %rd27;
	st.global.f32 	[%rd7], %f196;
	mov.u32 	%r130, %r7;
	@%p43 bra 	$L__BB1_30;
	add.s32 	%r130, %r7, %r3;
	add.s32 	%r113, %r1, %r9;
	mul.wide.s32 	%rd29, %r113, 4;
	add.s64 	%rd30, %rd2, %rd29;
	add.s64 	%rd31, %rd30, %rd27;
	add.s64 	%rd32, %rd31, %rd27;
	ld.global.f32 	%f197, [%rd32];
	sub.f32 	%f198, %f197, %f271;
	fma.rn.f32 	%f199, %f198, 0f3BBB989D, 0f3F000000;
	cvt.sat.f32.f32 	%f200, %f199;
	mov.f32 	%f201, 0f4B400001;
	mov.f32 	%f202, 0f437C0000;
	fma.rm.f32 	%f203, %f200, %f202, %f201;
	add.f32 	%f204, %f203, 0fCB40007F;
	neg.f32 	%f205, %f204;
	fma.rn.f32 	%f206, %f198, 0f3FB8AA3B, %f205;
	fma.rn.f32 	%f207, %f198, 0f32A57060, %f206;
	mov.b32 	%r114, %f203;
	shl.b32 	%r115, %r114, 23;
	mov.b32 	%f208, %r115;
	ex2.approx.ftz.f32 	%f209, %f207;
	mul.f32 	%f210, %f209, %f208;
	div.rn.f32 	%f211, %f210, %f276;
	add.s64 	%rd33, %rd7, %rd27;
	st.global.f32 	[%rd33], %f211;
$L__BB1_30:
	setp.lt.u32 	%p44, %r5, 3;
	@%p44 bra 	$L__BB1_32;
$L__BB1_31:
	cvt.u64.u32 	%rd34, %r11;
	add.s32 	%r116, %r130, %r9;
	mul.wide.s32 	%rd35, %r116, 4;
	add.s64 	%rd36, %rd2, %rd35;
	ld.global.f32 	%f212, [%rd36];
	sub.f32 	%f213, %f212, %f271;
	fma.rn.f32 	%f214, %f213, 0f3BBB989D, 0f3F000000;
	cvt.sat.f32.f32 	%f215, %f214;
	mov.f32 	%f216, 0f4B400001;
	mov.f32 	%f217, 0f437C0000;
	fma.rm.f32 	%f218, %f215, %f217, %f216;
	add.f32 	%f219, %f218, 0fCB40007F;
	neg.f32 	%f220, %f219;
	fma.rn.f32 	%f221, %f213, 0f3FB8AA3B, %f220;
	fma.rn.f32 	%f222, %f213, 0f32A57060, %f221;
	mov.b32 	%r117, %f218;
	shl.b32 	%r118, %r117, 23;
	mov.b32 	%f223, %r118;
	ex2.approx.ftz.f32 	%f224, %f222;
	mul.f32 	%f225, %f224, %f223;
	div.rn.f32 	%f226, %f225, %f276;
	add.s64 	%rd37, %rd1, %rd35;
	st.global.f32 	[%rd37], %f226;
	add.s64 	%rd38, %rd36, %rd34;
	ld.global.f32 	%f227, [%rd38];
	sub.f32 	%f228, %f227, %f271;
	fma.rn.f32 	%f229, %f228, 0f3BBB989D, 0f3F000000;
	cvt.sat.f32.f32 	%f230, %f229;
	fma.rm.f32 	%f231, %f230, %f217, %f216;
	add.f32 	%f232, %f231, 0fCB40007F;
	neg.f32 	%f233, %f232;
	fma.rn.f32 	%f234, %f228, 0f3FB8AA3B, %f233;
	fma.rn.f32 	%f235, %f228, 0f32A57060, %f234;
	mov.b32 	%r119, %f231;
	shl.b32 	%r120, %r119, 23;
	mov.b32 	%f236, %r120;
	ex2.approx.ftz.f32 	%f237, %f235;
	mul.f32 	%f238, %f237, %f236;
	div.rn.f32 	%f239, %f238, %f276;
	add.s64 	%rd39, %rd37, %rd34;
	st.global.f32 	[%rd39], %f239;
	add.s64 	%rd40, %rd38, %rd34;
	ld.global.f32 	%f240, [%rd40];
	sub.f32 	%f241, %f240, %f271;
	fma.rn.f32 	%f242, %f241, 0f3BBB989D, 0f3F000000;
	cvt.sat.f32.f32 	%f243, %f242;
	fma.rm.f32 	%f244, %f243, %f217, %f216;
	add.f32 	%f245, %f244, 0fCB40007F;
	neg.f32 	%f246, %f245;
	fma.rn.f32 	%f247, %f241, 0f3FB8AA3B, %f246;
	fma.rn.f32 	%f248, %f241, 0f32A57060, %f247;
	mov.b32 	%r121, %f244;
	shl.b32 	%r122, %r121, 23;
	mov.b32 	%f249, %r122;
	ex2.approx.ftz.f32 	%f250, %f248;
	mul.f32 	%f251, %f250, %f249;
	div.rn.f32 	%f252, %f251, %f276;
	add.s64 	%rd41, %rd39, %rd34;
	st.global.f32 	[%rd41], %f252;
	add.s64 	%rd42, %rd40, %rd34;
	ld.global.f32 	%f253, [%rd42];
	sub.f32 	%f254, %f253, %f271;
	fma.rn.f32 	%f255, %f254, 0f3BBB989D, 0f3F000000;
	cvt.sat.f32.f32 	%f256, %f255;
	fma.rm.f32 	%f257, %f256, %f217, %f216;
	add.f32 	%f258, %f257, 0fCB40007F;
	neg.f32 	%f259, %f258;
	fma.rn.f32 	%f260, %f254, 0f3FB8AA3B, %f259;
	fma.rn.f32 	%f261, %f254, 0f32A57060, %f260;
	mov.b32 	%r123, %f257;
	shl.b32 	%r124, %r123, 23;
	mov.b32 	%f262, %r124;
	ex2.approx.ftz.f32 	%f263, %f261;
	mul.f32 	%f264, %f263, %f262;
	div.rn.f32 	%f265, %f264, %f276;
	add.s64 	%rd43, %rd41, %rd34;
	st.global.f32 	[%rd43], %f265;
	add.s32 	%r130, %r11, %r130;
	setp.lt.s32 	%p45, %r130, %r26;
	@%p45 bra 	$L__BB1_31;
$L__BB1_32:
	add.s32 	%r24, %r125, %r25;
	setp.lt.s32 	%p46, %r125, 0;
	mov.u32 	%r125, %r24;
	@%p46 bra 	$L__BB1_2;
$L__BB1_33:
	ret;

}
	// .globl	_Z38softmax_block_level_with_shared_memoryIfEvPvS0_ii
.visible .entry _Z38softmax_block_level_with_shared_memoryIfEvPvS0_ii(
	.param .u64 .ptr .align 1 _Z38softmax_block_level_with_shared_memoryIfEvPvS0_ii_param_0,
	.param .u64 .ptr .align 1 _Z38softmax_block_level_with_shared_memoryIfEvPvS0_ii_param_1,
	.param .u32 _Z38softmax_block_level_with_shared_memoryIfEvPvS0_ii_param_2,
	.param .u32 _Z38softmax_block_level_with_shared_memoryIfEvPvS0_ii_param_3
)
{
	.reg .pred 	%p<27>;
	.reg .b32 	%r<104>;
	.reg .b32 	%f<236>;
	.reg .b64 	%rd<44>;
	// demoted variable
	.shared .align 4 .b8 _ZZ38softmax_block_level_with_shared_memoryIfEvPvS0_iiE10shared_max[4096];
	// demoted variable
	.shared .align 4 .b8 _ZZ38softmax_block_level_with_shared_memoryIfEvPvS0_iiE10shared_sum[4096];
	ld.param.u64 	%rd8, [_Z38softmax_block_level_with_shared_memoryIfEvPvS0_ii_param_0];
	ld.param.u64 	%rd9, [_Z38softmax_block_level_with_shared_memoryIfEvPvS0_ii_param_1];
	ld.param.u32 	%r30, [_Z38softmax_block_level_with_shared_memoryIfEvPvS0_ii_param_2];
	ld.param.u32 	%r31, [_Z38softmax_block_level_with_shared_memoryIfEvPvS0_ii_param_3];
	cvta.to.global.u64 	%rd1, %rd9;
	cvta.to.global.u64 	%rd2, %rd8;
	mov.u32 	%r32, %tid.y;
	mov.u32 	%r33, %ntid.x;
	mov.u32 	%r34, %tid.x;
	mad.lo.s32 	%r1, %r32, %r33, %r34;
	mov.u32 	%r35, %ctaid.y;
	mov.u32 	%r36, %nctaid.x;
	mov.u32 	%r37, %ctaid.x;
	mad.lo.s32 	%r95, %r35, %r36, %r37;
	mov.u32 	%r38, %ntid.y;
	mul.lo.s32 	%r3, %r33, %r38;
	setp.ge.s32 	%p1, %r95, %r30;
	setp.ge.s32 	%p2, %r1, %r31;
	or.pred  	%p3, %p2, %p1;
	@%p3 bra 	$L__BB2_27;
	add.s32 	%r4, %r1, %r3;
	max.u32 	%r39, %r31, %r4;
	setp.lt.u32 	%p4, %r4, %r31;
	selp.u32 	%r40, 1, 0, %p4;
	add.s32 	%r41, %r4, %r40;
	sub.s32 	%r42, %r39, %r41;
	div.u32 	%r43, %r42, %r3;
	add.s32 	%r5, %r43, %r40;
	and.b32  	%r6, %r5, 3;
	add.s32 	%r7, %r4, %r3;
$L__BB2_2:
	setp.eq.s32 	%p5, %r6, 3;
	mul.lo.s32 	%r9, %r95, %r31;
	add.s32 	%r10, %r9, %r1;
	mul.wide.s32 	%rd10, %r10, 4;
	add.s64 	%rd3, %rd2, %rd10;
	ld.global.f32 	%f23, [%rd3];
	shl.b32 	%r44, %r1, 2;
	mov.u32 	%r45, _ZZ38softmax_block_level_with_shared_memoryIfEvPvS0_iiE10shared_max;
	add.s32 	%r46, %r45, %r44;
	st.shared.f32 	[%r46], %f23;
	bar.sync 	0;
	ld.shared.f32 	%f231, [%r46];
	shl.b32 	%r11, %r3, 2;
	cvt.u64.u32 	%rd11, %r11;
	add.s64 	%rd4, %rd3, %rd11;
	add.s64 	%rd5, %rd4, %rd11;
	mov.u32 	%r96, %r1;
	@%p5 bra 	$L__BB2_6;
	setp.eq.s32 	%p6, %r6, 0;
	ld.global.f32 	%f24, [%rd3];
	max.f32 	%f231, %f231, %f24;
	mov.u32 	%r96, %r4;
	@%p6 bra 	$L__BB2_6;
	setp.eq.s32 	%p7, %r6, 1;
	ld.global.f32 	%f25, [%rd4];
	max.f32 	%f231, %f231, %f25;
	mov.u32 	%r96, %r7;
	@%p7 bra 	$L__BB2_6;
	add.s32 	%r96, %r7, %r3;
	ld.global.f32 	%f26, [%rd5];
	max.f32 	%f231, %f231, %f26;
$L__BB2_6:
	setp.lt.u32 	%p8, %r5, 3;
	@%p8 bra 	$L__BB2_8;
$L__BB2_7:
	add.s32 	%r47, %r96, %r9;
	mul.wide.s32 	%rd13, %r47, 4;
	add.s64 	%rd14, %rd2, %rd13;
	ld.global.f32 	%f27, [%rd14];
	max.f32 	%f28, %f231, %f27;
	add.s64 	%rd15, %rd14, %rd11;
	ld.global.f32 	%f29, [%rd15];
	max.f32 	%f30, %f28, %f29;
	add.s64 	%rd16, %rd15, %rd11;
	ld.global.f32 	%f31, [%rd16];
	max.f32 	%f32, %f30, %f31;
	add.s64 	%rd17, %rd16, %rd11;
	ld.global.f32 	%f33, [%rd17];
	max.f32 	%f231, %f32, %f33;
	add.s32 	%r96, %r11, %r96;
	setp.lt.s32 	%p9, %r96, %r31;
	@%p9 bra 	$L__BB2_7;
$L__BB2_8:
	setp.lt.u32 	%p10, %r3, 2;
	st.shared.f32 	[%r46], %f231;
	bar.sync 	0;
	@%p10 bra 	$L__BB2_13;
	mov.u32 	%r98, %r3;
$L__BB2_10:
	shr.u32 	%r17, %r98, 1;
	setp.ge.u32 	%p11, %r1, %r17;
	@%p11 bra 	$L__BB2_12;
	mov.u32 	%r52, _ZZ38softmax_block_level_with_shared_memoryIfEvPvS0_iiE10shared_max;
	add.s32 	%r53, %r52, %r44;
	ld.shared.f32 	%f34, [%r53];
	shl.b32 	%r54, %r17, 2;
	add.s32 	%r55, %r53, %r54;
	ld.shared.f32 	%f35, [%r55];
	max.f32 	%f36, %f34, %f35;
	st.shared.f32 	[%r53], %f36;
$L__BB2_12:
	bar.sync 	0;
	setp.gt.u32 	%p12, %r98, 3;
	mov.u32 	%r98, %r17;
	@%p12 bra 	$L__BB2_10;
$L__BB2_13:
	setp.eq.s32 	%p13, %r6, 3;
	mov.u32 	%r57, _ZZ38softmax_block_level_with_shared_memoryIfEvPvS0_iiE10shared_sum;
	add.s32 	%r58, %r57, %r44;
	mov.b32 	%r59, 0;
	st.shared.u32 	[%r58], %r59;
	bar.sync 	0;
	ld.shared.f32 	%f10, [_ZZ38softmax_block_level_with_shared_memoryIfEvPvS0_iiE10shared_max];
	ld.shared.f32 	%f235, [%r58];
	mov.u32 	%r99, %r1;
	@%p13 bra 	$L__BB2_17;
	setp.eq.s32 	%p14, %r6, 0;
	ld.global.f32 	%f38, [%rd3];
	sub.f32 	%f39, %f38, %f10;
	fma.rn.f32 	%f40, %f39, 0f3BBB989D, 0f3F000000;
	cvt.sat.f32.f32 	%f41, %f40;
	mov.f32 	%f42, 0f4B400001;
	mov.f32 	%f43, 0f437C0000;
	fma.rm.f32 	%f44, %f41, %f43, %f42;
	add.f32 	%f45, %f44, 0fCB40007F;
	neg.f32 	%f46, %f45;
	fma.rn.f32 	%f47, %f39, 0f3FB8AA3B, %f46;
	fma.rn.f32 	%f48, %f39, 0f32A57060, %f47;
	mov.b32 	%r60, %f44;
	shl.b32 	%r61, %r60, 23;
	mov.b32 	%f49, %r61;
	ex2.approx.ftz.f32 	%f50, %f48;
	fma.rn.f32 	%f235, %f50, %f49, %f235;
	mov.u32 	%r99, %r4;
	@%p14 bra 	$L__BB2_17;
	setp.eq.s32 	%p15, %r6, 1;
	ld.global.f32 	%f51, [%rd4];
	sub.f32 	%f52, %f51, %f10;
	fma.rn.f32 	%f53, %f52, 0f3BBB989D, 0f3F000000;
	cvt.sat.f32.f32 	%f54, %f53;
	mov.f32 	%f55, 0f4B400001;
	mov.f32 	%f56, 0f437C0000;
	fma.rm.f32 	%f57, %f54, %f56, %f55;
	add.f32 	%f58, %f57, 0fCB40007F;
	neg.f32 	%f59, %f58;
	fma.rn.f32 	%f60, %f52, 0f3FB8AA3B, %f59;
	fma.rn.f32 	%f61, %f52, 0f32A57060, %f60;
	mov.b32 	%r62, %f57;
	shl.b32 	%r63, %r62, 23;
	mov.b32 	%f62, %r63;
	ex2.approx.ftz.f32 	%f63, %f61;
	fma.rn.f32 	%f235, %f63, %f62, %f235;
	mov.u32 	%r99, %r7;
	@%p15 bra 	$L__BB2_17;
	add.s32 	%r99, %r7, %r3;
	add.s64 	%rd19, %rd4, %rd11;
	ld.global.f32 	%f64, [%rd19];
	sub.f32 	%f65, %f64, %f10;
	fma.rn.f32 	%f66, %f65, 0f3BBB989D, 0f3F000000;
	cvt.sat.f32.f32 	%f67, %f66;
	mov.f32 	%f68, 0f4B400001;
	mov.f32 	%f69, 0f437C0000;
	fma.rm.f32 	%f70, %f67, %f69, %f68;
	add.f32 	%f71, %f70, 0fCB40007F;
	neg.f32 	%f72, %f71;
	fma.rn.f32 	%f73, %f65, 0f3FB8AA3B, %f72;
	fma.rn.f32 	%f74, %f65, 0f32A57060, %f73;
	mov.b32 	%r64, %f70;
	shl.b32 	%r65, %r64, 23;
	mov.b32 	%f75, %r65;
	ex2.approx.ftz.f32 	%f76, %f74;
	fma.rn.f32 	%f235, %f76, %f75, %f235;
$L__BB2_17:
	setp.lt.u32 	%p16, %r5, 3;
	@%p16 bra 	$L__BB2_19;
$L__BB2_18:
	cvt.u64.u32 	%rd20, %r11;
	add.s32 	%r66, %r99, %r9;
	mul.wide.s32 	%rd21, %r66, 4;
	add.s64 	%rd22, %rd2, %rd21;
	ld.global.f32 	%f77, [%rd22];
	sub.f32 	%f78, %f77, %f10;
	fma.rn.f32 	%f79, %f78, 0f3BBB989D, 0f3F000000;
	cvt.sat.f32.f32 	%f80, %f79;
	mov.f32 	%f81, 0f4B400001;
	mov.f32 	%f82, 0f437C0000;
	fma.rm.f32 	%f83, %f80, %f82, %f81;
	add.f32 	%f84, %f83, 0fCB40007F;
	neg.f32 	%f85, %f84;
	fma.rn.f32 	%f86, %f78, 0f3FB8AA3B, %f85;
	fma.rn.f32 	%f87, %f78, 0f32A57060, %f86;
	mov.b32 	%r67, %f83;
	shl.b32 	%r68, %r67, 23;
	mov.b32 	%f88, %r68;
	ex2.approx.ftz.f32 	%f89, %f87;
	fma.rn.f32 	%f90, %f89, %f88, %f235;
	add.s64 	%rd23, %rd22, %rd20;
	ld.global.f32 	%f91, [%rd23];
	sub.f32 	%f92, %f91, %f10;
	fma.rn.f32 	%f93, %f92, 0f3BBB989D, 0f3F000000;
	cvt.sat.f32.f32 	%f94, %f93;
	fma.rm.f32 	%f95, %f94, %f82, %f81;
	add.f32 	%f96, %f95, 0fCB40007F;
	neg.f32 	%f97, %f96;
	fma.rn.f32 	%f98, %f92, 0f3FB8AA3B, %f97;
	fma.rn.f32 	%f99, %f92, 0f32A57060, %f98;
	mov.b32 	%r69, %f95;
	shl.b32 	%r70, %r69, 23;
	mov.b32 	%f100, %r70;
	ex2.approx.ftz.f32 	%f101, %f99;
	fma.rn.f32 	%f102, %f101, %f100, %f90;
	add.s64 	%rd24, %rd23, %rd20;
	ld.global.f32 	%f103, [%rd24];
	sub.f32 	%f104, %f103, %f10;
	fma.rn.f32 	%f105, %f104, 0f3BBB989D, 0f3F000000;
	cvt.sat.f32.f32 	%f106, %f105;
	fma.rm.f32 	%f107, %f106, %f82, %f81;
	add.f32 	%f108, %f107, 0fCB40007F;
	neg.f32 	%f109, %f108;
	fma.rn.f32 	%f110, %f104, 0f3FB8AA3B, %f109;
	fma.rn.f32 	%f111, %f104, 0f32A57060, %f110;
	mov.b32 	%r71, %f107;
	shl.b32 	%r72, %r71, 23;
	mov.b32 	%f112, %r72;
	ex2.approx.ftz.f32 	%f113, %f111;
	fma.rn.f32 	%f114, %f113, %f112, %f102;
	add.s64 	%rd25, %rd24, %rd20;
	ld.global.f32 	%f115, [%rd25];
	sub.f32 	%f116, %f115, %f10;
	fma.rn.f32 	%f117, %f116, 0f3BBB989D, 0f3F000000;
	cvt.sat.f32.f32 	%f118, %f117;
	fma.rm.f32 	%f119, %f118, %f82, %f81;
	add.f32 	%f120, %f119, 0fCB40007F;
	neg.f32 	%f121, %f120;
	fma.rn.f32 	%f122, %f116, 0f3FB8AA3B, %f121;
	fma.rn.f32 	%f123, %f116, 0f32A57060, %f122;
	mov.b32 	%r73, %f119;
	shl.b32 	%r74, %r73, 23;
	mov.b32 	%f124, %r74;
	ex2.approx.ftz.f32 	%f125, %f123;
	fma.rn.f32 	%f235, %f125, %f124, %f114;
	add.s32 	%r99, %r11, %r99;
	setp.lt.s32 	%p17, %r99, %r31;
	@%p17 bra 	$L__BB2_18;
$L__BB2_19:
	setp.lt.u32 	%p18, %r3, 2;
	shl.b32 	%r75, %r1, 2;
	mov.u32 	%r76, _ZZ38softmax_block_level_with_shared_memoryIfEvPvS0_iiE10shared_sum;
	add.s32 	%r22, %r76, %r75;
	st.shared.f32 	[%r22], %f235;
	bar.sync 	0;
	mov.u32 	%r102, %r3;
	@%p18 bra 	$L__BB2_20;
	bra.uni 	$L__BB2_28;
$L__BB2_20:
	setp.eq.s32 	%p21, %r6, 3;
	ld.shared.f32 	%f20, [_ZZ38softmax_block_level_with_shared_memoryIfEvPvS0_iiE10shared_max];
	ld.shared.f32 	%f21, [_ZZ38softmax_block_level_with_shared_memoryIfEvPvS0_iiE10shared_sum];
	mov.u32 	%r101, %r1;
	@%p21 bra 	$L__BB2_24;
	setp.eq.s32 	%p22, %r6, 0;
	ld.global.f32 	%f129, [%rd3];
	sub.f32 	%f130, %f129, %f20;
	fma.rn.f32 	%f131, %f130, 0f3BBB989D, 0f3F000000;
	cvt.sat.f32.f32 	%f132, %f131;
	mov.f32 	%f133, 0f4B400001;
	mov.f32 	%f134, 0f437C0000;
	fma.rm.f32 	%f135, %f132, %f134, %f133;
	add.f32 	%f136, %f135, 0fCB40007F;
	neg.f32 	%f137, %f136;
	fma.rn.f32 	%f138, %f130, 0f3FB8AA3B, %f137;
	fma.rn.f32 	%f139, %f130, 0f32A57060, %f138;
	mov.b32 	%r79, %f135;
	shl.b32 	%r80, %r79, 23;
	mov.b32 	%f140, %r80;
	ex2.approx.ftz.f32 	%f141, %f139;
	mul.f32 	%f142, %f141, %f140;
	div.rn.f32 	%f143, %f142, %f21;
	mul.wide.s32 	%rd26, %r10, 4;
	add.s64 	%rd6, %rd1, %rd26;
	st.global.f32 	[%rd6], %f143;
	mov.u32 	%r101, %r4;
	@%p22 bra 	$L__BB2_24;
	cvt.u64.u32 	%rd27, %r11;
	setp.eq.s32 	%p23, %r6, 1;
	ld.global.f32 	%f144, [%rd4];
	sub.f32 	%f145, %f144, %f20;
	fma.rn.f32 	%f146, %f145, 0f3BBB989D, 0f3F000000;
	cvt.sat.f32.f32 	%f147, %f146;
	mov.f32 	%f148, 0f4B400001;
	mov.f32 	%f149, 0f437C0000;
	fma.rm.f32 	%f150, %f147, %f149, %f148;
	add.f32 	%f151, %f150, 0fCB40007F;
	neg.f32 	%f152, %f151;
	fma.rn.f32 	%f153, %f145, 0f3FB8AA3B, %f152;
	fma.rn.f32 	%f154, %f145, 0f32A57060, %f153;
	mov.b32 	%r81, %f150;
	shl.b32 	%r82, %r81, 23;
	mov.b32 	%f155, %r82;
	ex2.approx.ftz.f32 	%f156, %f154;
	mul.f32 	%f157, %f156, %f155;
	div.rn.f32 	%f158, %f157, %f21;
	add.s64 	%rd7, %rd6, %rd27;
	st.global.f32 	[%rd7], %f158;
	mov.u32 	%r101, %r7;
	@%p23 bra 	$L__BB2_24;
	add.s32 	%r101, %r7, %r3;
	add.s32 	%r83, %r9, %r1;
	mul.wide.s32 	%rd29, %r83, 4;
	add.s64 	%rd30, %rd2, %rd29;
	add.s64 	%rd31, %rd30, %rd27;
	add.s64 	%rd32, %rd31, %rd27;
	ld.global.f32 	%f159, [%rd32];
	sub.f32 	%f160, %f159, %f20;
	fma.rn.f32 	%f161, %f160, 0f3BBB989D, 0f3F000000;
	cvt.sat.f32.f32 	%f162, %f161;
	mov.f32 	%f163, 0f4B400001;
	mov.f32 	%f164, 0f437C0000;
	fma.rm.f32 	%f165, %f162, %f164, %f163;
	add.f32 	%f166, %f165, 0fCB40007F;
	neg.f32 	%f167, %f166;
	fma.rn.f32 	%f168, %f160, 0f3FB8AA3B, %f167;
	fma.rn.f32 	%f169, %f160, 0f32A57060, %f168;
	mov.b32 	%r84, %f165;
	shl.b32 	%r85, %r84, 23;
	mov.b32 	%f170, %r85;
	ex2.approx.ftz.f32 	%f171, %f169;
	mul.f32 	%f172, %f171, %f170;
	div.rn.f32 	%f173, %f172, %f21;
	add.s64 	%rd33, %rd7, %rd27;
	st.global.f32 	[%rd33], %f173;
$L__BB2_24:
	setp.lt.u32 	%p24, %r5, 3;
	@%p24 bra 	$L__BB2_26;
$L__BB2_25:
	cvt.u64.u32 	%rd34, %r11;
	add.s32 	%r86, %r101, %r9;
	mul.wide.s32 	%rd35, %r86, 4;
	add.s64 	%rd36, %rd2, %rd35;
	ld.global.f32 	%f174, [%rd36];
	sub.f32 	%f175, %f174, %f20;
	fma.rn.f32 	%f176, %f175, 0f3BBB989D, 0f3F000000;
	cvt.sat.f32.f32 	%f177, %f176;
	mov.f32 	%f178, 0f4B400001;
	mov.f32 	%f179, 0f437C0000;
	fma.rm.f32 	%f180, %f177, %f179, %f178;
	add.f32 	%f181, %f180, 0fCB40007F;
	neg.f32 	%f182, %f181;
	fma.rn.f32 	%f183, %f175, 0f3FB8AA3B, %f182;
	fma.rn.f32 	%f184, %f175, 0f32A57060, %f183;
	mov.b32 	%r87, %f180;
	shl.b32 	%r88, %r87, 23;
	mov.b32 	%f185, %r88;
	ex2.approx.ftz.f32 	%f186, %f184;
	mul.f32 	%f187, %f186, %f185;
	div.rn.f32 	%f188, %f187, %f21;
	add.s64 	%rd37, %rd1, %rd35;
	st.global.f32 	[%rd37], %f188;
	add.s64 	%rd38, %rd36, %rd34;
	ld.global.f32 	%f189, [%rd38];
	sub.f32 	%f190, %f189, %f20;
	fma.rn.f32 	%f191, %f190, 0f3BBB989D, 0f3F000000;
	cvt.sat.f32.f32 	%f192, %f191;
	fma.rm.f32 	%f193, %f192, %f179, %f178;
	add.f32 	%f194, %f193, 0fCB40007F;
	neg.f32 	%f195, %f194;
	fma.rn.f32 	%f196, %f190, 0f3FB8AA3B, %f195;
	fma.rn.f32 	%f197, %f190, 0f32A57060, %f196;
	mov.b32 	%r89, %f193;
	shl.b32 	%r90, %r89, 23;
	mov.b32 	%f198, %r90;
	ex2.approx.ftz.f32 	%f199, %f197;
	mul.f32 	%f200, %f199, %f198;
	div.rn.f32 	%f201, %f200, %f21;
	add.s64 	%rd39, %rd37, %rd34;
	st.global.f32 	[%rd39], %f201;
	add.s64 	%rd40, %rd38, %rd34;
	ld.global.f32 	%f202, [%rd40];
	sub.f32 	%f203, %f202, %f20;
	fma.rn.f32 	%f204, %f203, 0f3BBB989D, 0f3F000000;
	cvt.sat.f32.f32 	%f205, %f204;
	fma.rm.f32 	%f206, %f205, %f179, %f178;
	add.f32 	%f207, %f206, 0fCB40007F;
	neg.f32 	%f208, %f207;
	fma.rn.f32 	%f209, %f203, 0f3FB8AA3B, %f208;
	fma.rn.f32 	%f210, %f203, 0f32A57060, %f209;
	mov.b32 	%r91, %f206;
	shl.b32 	%r92, %r91, 23;
	mov.b32 	%f211, %r92;
	ex2.approx.ftz.f32 	%f212, %f210;
	mul.f32 	%f213, %f212, %f211;
	div.rn.f32 	%f214, %f213, %f21;
	add.s64 	%rd41, %rd39, %rd34;
	st.global.f32 	[%rd41], %f214;
	add.s64 	%rd42, %rd40, %rd34;
	ld.global.f32 	%f215, [%rd42];
	sub.f32 	%f216, %f215, %f20;
	fma.rn.f32 	%f217, %f216, 0f3BBB989D, 0f3F000000;
	cvt.sat.f32.f32 	%f218, %f217;
	fma.rm.f32 	%f219, %f218, %f179, %f178;
	add.f32 	%f220, %f219, 0fCB40007F;
	neg.f32 	%f221, %f220;
	fma.rn.f32 	%f222, %f216, 0f3FB8AA3B, %f221;
	fma.rn.f32 	%f223, %f216, 0f32A57060, %f222;
	mov.b32 	%r93, %f219;
	shl.b32 	%r94, %r93, 23;
	mov.b32 	%f224, %r94;
	ex2.approx.ftz.f32 	%f225, %f223;
	mul.f32 	%f226, %f225, %f224;
	div.rn.f32 	%f227, %f226, %f21;
	add.s64 	%rd43, %rd41, %rd34;
	st.global.f32 	[%rd43], %f227;
	add.s32 	%r101, %r11, %r101;
	setp.lt.s32 	%p25, %r101, %r31;
	@%p25 bra 	$L__BB2_25;
$L__BB2_26:
	add.s32 	%r29, %r95, %r30;
	setp.lt.s32 	%p26, %r95, 0;
	mov.u32 	%r95, %r29;
	@%p26 bra 	$L__BB2_2;
$L__BB2_27:
	ret;
$L__BB2_28:
	shr.u32 	%r26, %r102, 1;
	setp.ge.u32 	%p19, %r1, %r26;
	@%p19 bra 	$L__BB2_30;
	shl.b32 	%r77, %r26, 2;
	add.s32 	%r78, %r22, %r77;
	ld.shared.f32 	%f126, [%r78];
	ld.shared.f32 	%f127, [%r22];
	add.f32 	%f128, %f126, %f127;
	st.shared.f32 	[%r22], %f128;
$L__BB2_30:
	bar.sync 	0;
	setp.lt.u32 	%p20, %r102, 4;
	mov.u32 	%r102, %r26;
	@%p20 bra 	$L__BB2_20;
	bra.uni 	$L__BB2_28;

}


// ===== COMPILED SASS (sm_100) =====

	.target	sm_100

	.elftype	@"ET_EXEC"


//--------------------- .note.nv.tkinfo           --------------------------
	.section	.note.nv.tkinfo,"",@"SHT_NOTE"
	.sectionflags	@"SHF_NOTE_NV_TKINFO"
	.tkinfo
        /*0018*/ 	.word	0x00000002
        /*0030*/ 	.string	""
        /*0030*/ 	.string	"ptxas"
        /*0030*/ 	.string	"Cuda compilation tools, release 13.0, V13.0.88"
        /*0030*/ 	.string	"Build cuda_13.0.r13.0/compiler.36424714_0"
        /*0030*/ 	.string	"-arch sm_100 -m 64 "



//--------------------- .note.nv.cuinfo           --------------------------
	.section	.note.nv.cuinfo,"",@"SHT_NOTE"
	.sectionflags	@"SHF_NOTE_NV_CUINFO"
        /*0018*/ 	.short	0x0002
        /*001a*/ 	.short	0x0064
        /*001c*/ 	.short	0x0082
	.zero		2


//--------------------- .nv.info                  --------------------------
	.section	.nv.info,"",@"SHT_CUDA_INFO"
	.align	4


	//----- nvinfo : EIATTR_REGCOUNT
	.align		4
        /*0000*/ 	.byte	0x04, 0x2f
        /*0002*/ 	.short	(.L_1 - .L_0)
	.align		4
.L_0:
        /*0004*/ 	.word	index@(_Z18softmax_warp_levelIfEvPvS0_ii)
        /*0008*/ 	.word	0x00000022


	//----- nvinfo : EIATTR_FRAME_SIZE
	.align		4
.L_1:
        /*000c*/ 	.byte	0x04, 0x11
        /*000e*/ 	.short	(.L_3 - .L_2)
	.align		4
.L_2:
        /*0010*/ 	.word	index@($__internal_2_$__cuda_sm3x_div_rn_noftz_f32_slowpath)
        /*0014*/ 	.word	0x00000000


	//----- nvinfo : EIATTR_FRAME_SIZE
	.align		4
.L_3:
        /*0018*/ 	.byte	0x04, 0x11
        /*001a*/ 	.short	(.L_5 - .L_4)
	.align		4
.L_4:
        /*001c*/ 	.word	index@(_Z18softmax_warp_levelIfEvPvS0_ii)
        /*0020*/ 	.word	0x00000000


	//----- nvinfo : EIATTR_REGCOUNT
	.align		4
.L_5:
        /*0024*/ 	.byte	0x04, 0x2f
        /*0026*/ 	.short	(.L_7 - .L_6)
	.align		4
.L_6:
        /*0028*/ 	.word	index@(_Z29softmax_block_level_with_shflIfEvPvS0_ii)
        /*002c*/ 	.word	0x00000020


	//----- nvinfo : EIATTR_FRAME_SIZE
	.align		4
.L_7:
        /*0030*/ 	.byte	0x04, 0x11
        /*0032*/ 	.short	(.L_9 - .L_8)
	.align		4
.L_8:
        /*0034*/ 	.word	index@($__internal_1_$__cuda_sm3x_div_rn_noftz_f32_slowpath)
        /*0038*/ 	.word	0x00000000


	//----- nvinfo : EIATTR_FRAME_SIZE
	.align		4
.L_9:
        /*003c*/ 	.byte	0x04, 0x11
        /*003e*/ 	.short	(.L_11 - .L_10)
	.align		4
.L_10:
        /*0040*/ 	.word	index@(_Z29softmax_block_level_with_shflIfEvPvS0_ii)
        /*0044*/ 	.word	0x00000000


	//----- nvinfo : EIATTR_REGCOUNT
	.align		4
.L_11:
        /*0048*/ 	.byte	0x04, 0x2f
        /*004a*/ 	.short	(.L_13 - .L_12)
	.align		4
.L_12:
        /*004c*/ 	.word	index@(_Z38softmax_block_level_with_shared_memoryIfEvPvS0_ii)
        /*0050*/ 	.word	0x00000020


	//----- nvinfo : EIATTR_FRAME_SIZE
	.align		4
.L_13:
        /*0054*/ 	.byte	0x04, 0x11
        /*0056*/ 	.short	(.L_15 - .L_14)
	.align		4
.L_14:
        /*0058*/ 	.word	index@($__internal_0_$__cuda_sm3x_div_rn_noftz_f32_slowpath)
        /*005c*/ 	.word	0x00000000


	//----- nvinfo : EIATTR_FRAME_SIZE
	.align		4
.L_15:
        /*0060*/ 	.byte	0x04, 0x11
        /*0062*/ 	.short	(.L_17 - .L_16)
	.align		4
.L_16:
        /*0064*/ 	.word	index@(_Z38softmax_block_level_with_shared_memoryIfEvPvS0_ii)
        /*0068*/ 	.word	0x00000000


	//----- nvinfo : EIATTR_MIN_STACK_SIZE
	.align		4
.L_17:
        /*006c*/ 	.byte	0x04, 0x12
        /*006e*/ 	.short	(.L_19 - .L_18)
	.align		4
.L_18:
        /*0070*/ 	.word	index@(_Z38softmax_block_level_with_shared_memoryIfEvPvS0_ii)
        /*0074*/ 	.word	0x00000000


	//----- nvinfo : EIATTR_MIN_STACK_SIZE
	.align		4
.L_19:
        /*0078*/ 	.byte	0x04, 0x12
        /*007a*/ 	.short	(.L_21 - .L_20)
	.align		4
.L_20:
        /*007c*/ 	.word	index@(_Z29softmax_block_level_with_shflIfEvPvS0_ii)
        /*0080*/ 	.word	0x00000000


	//----- nvinfo : EIATTR_MIN_STACK_SIZE
	.align		4
.L_21:
        /*0084*/ 	.byte	0x04, 0x12
        /*0086*/ 	.short	(.L_23 - .L_22)
	.align		4
.L_22:
        /*0088*/ 	.word	index@(_Z18softmax_warp_levelIfEvPvS0_ii)
        /*008c*/ 	.word	0x00000000
.L_23:


//--------------------- .nv.compat                --------------------------
	.section	.nv.compat,"",@"SHT_CUDA_COMPAT_INFO"
	.align	4
        /*0000*/ 	.byte	0x02, 0x09, 0x00, 0x00, 0x02, 0x02, 0x01, 0x00, 0x02, 0x05, 0x05, 0x00, 0x03, 0x07, 0x01, 0x01
        /*0010*/ 	.byte	0x02, 0x03, 0x00, 0x00, 0x02, 0x06, 0x01, 0x00, 0x04, 0x0b, 0x08, 0x00, 0x01, 0x00, 0x00, 0x00
        /*0020*/ 	.byte	0x00, 0x00, 0x00, 0x00


//--------------------- .nv.info._Z38softmax_block_level_with_shared_memoryIfEvPvS0_ii --------------------------
	.section	.nv.info._Z38softmax_block_level_with_shared_memoryIfEvPvS0_ii,"",@"SHT_CUDA_INFO"
	.sectionflags	@""
	.align	4


	//----- nvinfo : EIATTR_CUDA_API_VERSION
	.align		4
        /*0000*/ 	.byte	0x04, 0x37
        /*0002*/ 	.short	(.L_25 - .L_24)
.L_24:
        /*0004*/ 	.word	0x00000082


	//----- nvinfo : EIATTR_KPARAM_INFO
	.align		4
.L_25:
        /*0008*/ 	.byte	0x04, 0x17
        /*000a*/ 	.short	(.L_27 - .L_26)
.L_26:
        /*000c*/ 	.word	0x00000000
        /*0010*/ 	.short	0x0003
        /*0012*/ 	.short	0x0014
        /*0014*/ 	.byte	0x00, 0xf0, 0x11, 0x00


	//----- nvinfo : EIATTR_KPARAM_INFO
	.align		4
.L_27:
        /*0018*/ 	.byte	0x04, 0x17
        /*001a*/ 	.short	(.L_29 - .L_28)
.L_28:
        /*001c*/ 	.word	0x00000000
        /*0020*/ 	.short	0x0002
        /*0022*/ 	.short	0x0010
        /*0024*/ 	.byte	0x00, 0xf0, 0x11, 0x00


	//----- nvinfo : EIATTR_KPARAM_INFO
	.align		4
.L_29:
        /*0028*/ 	.byte	0x04, 0x17
        /*002a*/ 	.short	(.L_31 - .L_30)
.L_30:
        /*002c*/ 	.word	0x00000000
        /*0030*/ 	.short	0x0001
        /*0032*/ 	.short	0x0008
        /*0034*/ 	.byte	0x00, 0xf5, 0x21, 0x00


	//----- nvinfo : EIATTR_KPARAM_INFO
	.align		4
.L_31:
        /*0038*/ 	.byte	0x04, 0x17
        /*003a*/ 	.short	(.L_33 - .L_32)
.L_32:
        /*003c*/ 	.word	0x00000000
        /*0040*/ 	.short	0x0000
        /*0042*/ 	.short	0x0000
        /*0044*/ 	.byte	0x00, 0xf5, 0x21, 0x00


	//----- nvinfo : EIATTR_SPARSE_MMA_MASK
	.align		4
.L_33:
        /*0048*/ 	.byte	0x03, 0x50
        /*004a*/ 	.short	0x0000


	//----- nvinfo : EIATTR_MAXREG_COUNT
	.align		4
        /*004c*/ 	.byte	0x03, 0x1b
        /*004e*/ 	.short	0x00ff


	//----- nvinfo : EIATTR_NUM_BARRIERS
	.align		4
        /*0050*/ 	.byte	0x02, 0x4c
        /*0052*/ 	.byte	0x01
	.zero		1


	//----- nvinfo : EIATTR_MERCURY_ISA_VERSION
	.align		4
        /*0054*/ 	.byte	0x03, 0x5f
        /*0056*/ 	.short	0x0101


	//----- nvinfo : EIATTR_VRC_CTA_INIT_COUNT
	.align		4
        /*0058*/ 	.byte	0x02, 0x4a
	.zero		1
	.zero		1


	//----- nvinfo : EIATTR_EXIT_INSTR_OFFSETS
	.align		4
        /*005c*/ 	.byte	0x04, 0x1c
        /*005e*/ 	.short	(.L_35 - .L_34)


	//   ....[0]....
.L_34:
        /*0060*/ 	.word	0x000000e0


	//   ....[1]....
        /*0064*/ 	.word	0x00001ed0


	//----- nvinfo : EIATTR_CRS_STACK_SIZE
	.align		4
.L_35:
        /*0068*/ 	.byte	0x04, 0x1e
        /*006a*/ 	.short	(.L_37 - .L_36)
.L_36:
        /*006c*/ 	.word	0x00000000


	//----- nvinfo : EIATTR_CBANK_PARAM_SIZE
	.align		4
.L_37:
        /*0070*/ 	.byte	0x03, 0x19
        /*0072*/ 	.short	0x0018


	//----- nvinfo : EIATTR_PARAM_CBANK
	.align		4
        /*0074*/ 	.byte	0x04, 0x0a
        /*0076*/ 	.short	(.L_39 - .L_38)
	.align		4
.L_38:
        /*0078*/ 	.word	index@(.nv.constant0._Z38softmax_block_level_with_shared_memoryIfEvPvS0_ii)
        /*007c*/ 	.short	0x0380
        /*007e*/ 	.short	0x0018


	//----- nvinfo : EIATTR_SW_WAR
	.align		4
.L_39:
        /*0080*/ 	.byte	0x04, 0x36
        /*0082*/ 	.short	(.L_41 - .L_40)
.L_40:
        /*0084*/ 	.word	0x00000008
.L_41:


//--------------------- .nv.info._Z29softmax_block_level_with_shflIfEvPvS0_ii --------------------------
	.section	.nv.info._Z29softmax_block_level_with_shflIfEvPvS0_ii,"",@"SHT_CUDA_INFO"
	.sectionflags	@""
	.align	4


	//----- nvinfo : EIATTR_CUDA_API_VERSION
	.align		4
        /*0000*/ 	.byte	0x04, 0x37
        /*0002*/ 	.short	(.L_43 - .L_42)
.L_42:
        /*0004*/ 	.word	0x00000082


	//----- nvinfo : EIATTR_KPARAM_INFO
	.align		4
.L_43:
        /*0008*/ 	.byte	0x04, 0x17
        /*000a*/ 	.short	(.L_45 - .L_44)
.L_44:
        /*000c*/ 	.word	0x00000000
        /*0010*/ 	.short	0x0003
        /*0012*/ 	.short	0x0014
        /*0014*/ 	.byte	0x00, 0xf0, 0x11, 0x00


	//----- nvinfo : EIATTR_KPARAM_INFO
	.align		4
.L_45:
        /*0018*/ 	.byte	0x04, 0x17
        /*001a*/ 	.short	(.L_47 - .L_46)
.L_46:
        /*001c*/ 	.word	0x00000000
        /*0020*/ 	.short	0x0002
        /*0022*/ 	.short	0x0010
        /*0024*/ 	.byte	0x00, 0xf0, 0x11, 0x00


	//----- nvinfo : EIATTR_KPARAM_INFO
	.align		4
.L_47:
        /*0028*/ 	.byte	0x04, 0x17
        /*002a*/ 	.short	(.L_49 - .L_48)
.L_48:
        /*002c*/ 	.word	0x00000000
        /*0030*/ 	.short	0x0001
        /*0032*/ 	.short	0x0008
        /*0034*/ 	.byte	0x00, 0xf5, 0x21, 0x00


	//----- nvinfo : EIATTR_KPARAM_INFO
	.align		4
.L_49:
        /*0038*/ 	.byte	0x04, 0x17
        /*003a*/ 	.short	(.L_51 - .L_50)
.L_50:
        /*003c*/ 	.word	0x00000000
        /*0040*/ 	.short	0x0000
        /*0042*/ 	.short	0x0000
        /*0044*/ 	.byte	0x00, 0xf5, 0x21, 0x00


	//----- nvinfo : EIATTR_SPARSE_MMA_MASK
	.align		4
.L_51:
        /*0048*/ 	.byte	0x03, 0x50
        /*004a*/ 	.short	0x0000


	//----- nvinfo : EIATTR_MAXREG_COUNT
	.align		4
        /*004c*/ 	.byte	0x03, 0x1b
        /*004e*/ 	.short	0x00ff


	//----- nvinfo : EIATTR_NUM_BARRIERS
	.align		4
        /*0050*/ 	.byte	0x02, 0x4c
        /*0052*/ 	.byte	0x01
	.zero		1


	//----- nvinfo : EIATTR_MERCURY_ISA_VERSION
	.align		4
        /*0054*/ 	.byte	0x03, 0x5f
        /*0056*/ 	.short	0x0101


	//----- nvinfo : EIATTR_COOP_GROUP_MASK_REGIDS
	.align		4
        /*0058*/ 	.byte	0x04, 0x29
        /*005a*/ 	.short	(.L_53 - .L_52)


	//   ....[0]....
.L_52:
        /*005c*/ 	.word	0xffffffff


	//   ....[1]....
        /*0060*/ 	.word	0xffffffff


	//   ....[2]....
        /*0064*/ 	.word	0xffffffff


	//   ....[3]....
        /*0068*/ 	.word	0xffffffff


	//   ....[4]....
        /*006c*/ 	.word	0xffffffff


	//   ....[5]....
        /*0070*/ 	.word	0xffffffff


	//   ....[6]....
        /*0074*/ 	.word	0xffffffff


	//   ....[7]....
        /*0078*/ 	.word	0xffffffff


	//   ....[8]....
        /*007c*/ 	.word	0xffffffff


	//   ....[9]....
        /*0080*/ 	.word	0xffffffff


	//   ....[10]....
        /*0084*/ 	.word	0xffffffff


	//   ....[11]....
        /*0088*/ 	.word	0xffffffff


	//   ....[12]....
        /*008c*/ 	.word	0xffffffff


	//   ....[13]....
        /*0090*/ 	.word	0xffffffff


	//   ....[14]....
        /*0094*/ 	.word	0xffffffff


	//   ....[15]....
        /*0098*/ 	.word	0xffffffff


	//   ....[16]....
        /*009c*/ 	.word	0xffffffff


	//   ....[17]....
        /*00a0*/ 	.word	0xffffffff


	//   ....[18]....
        /*00a4*/ 	.word	0xffffffff


	//   ....[19]....
        /*00a8*/ 	.word	0xffffffff


	//----- nvinfo : EIATTR_COOP_GROUP_INSTR_OFFSETS
	.align		4
.L_53:
        /*00ac*/ 	.byte	0x04, 0x28
        /*00ae*/ 	.short	(.L_55 - .L_54)


	//   ....[0]....
.L_54:
        /*00b0*/ 	.word	0x00000610


	//   ....[1]....
        /*00b4*/ 	.word	0x00000680


	//   ....[2]....
        /*00b8*/ 	.word	0x000006a0


	//   ....[3]....
        /*00bc*/ 	.word	0x000006c0


	//   ....[4]....
        /*00c0*/ 	.word	0x000006f0


	//   ....[5]....
        /*00c4*/ 	.word	0x00000770


	//   ....[6]....
        /*00c8*/ 	.word	0x00000790


	//   ....[7]....
        /*00cc*/ 	.word	0x000007b0


	//   ....[8]....
        /*00d0*/ 	.word	0x000007e0


	//   ....[9]....
        /*00d4*/ 	.word	0x00000800


	//   ....[10]....
        /*00d8*/ 	.word	0x00000e90


	//   ....[11]....
        /*00dc*/ 	.word	0x00000f00


	//   ....[12]....
        /*00e0*/ 	.word	0x00000f50


	//   ....[13]....
        /*00e4*/ 	.word	0x00000f70


	//   ....[14]....
        /*00e8*/ 	.word	0x00000f90


	//   ....[15]....
        /*00ec*/ 	.word	0x00000fe0


	//   ....[16]....
        /*00f0*/ 	.word	0x00001000


	//   ....[17]....
        /*00f4*/ 	.word	0x00001020


	//   ....[18]....
        /*00f8*/ 	.word	0x00001040


	//   ....[19]....
        /*00fc*/ 	.word	0x00001060


	//----- nvinfo : EIATTR_VRC_CTA_INIT_COUNT
	.align		4
.L_55:
        /*0100*/ 	.byte	0x02, 0x4a
	.zero		1
	.zero		1


	//----- nvinfo : EIATTR_EXIT_INSTR_OFFSETS
	.align		4
        /*0104*/ 	.byte	0x04, 0x1c
        /*0106*/ 	.short	(.L_57 - .L_56)


	//   ....[0]....
.L_56:
        /*0108*/ 	.word	0x000000e0


	//   ....[1]....
        /*010c*/ 	.word	0x00001ed0


	//----- nvinfo : EIATTR_CRS_STACK_SIZE
	.align		4
.L_57:
        /*0110*/ 	.byte	0x04, 0x1e
        /*0112*/ 	.short	(.L_59 - .L_58)
.L_58:
        /*0114*/ 	.word	0x00000000


	//----- nvinfo : EIATTR_CBANK_PARAM_SIZE
	.align		4
.L_59:
        /*0118*/ 	.byte	0x03, 0x19
        /*011a*/ 	.short	0x0018


	//----- nvinfo : EIATTR_PARAM_CBANK
	.align		4
        /*011c*/ 	.byte	0x04, 0x0a
        /*011e*/ 	.short	(.L_61 - .L_60)
	.align		4
.L_60:
        /*0120*/ 	.word	index@(.nv.constant0._Z29softmax_block_level_with_shflIfEvPvS0_ii)
        /*0124*/ 	.short	0x0380
        /*0126*/ 	.short	0x0018


	//----- nvinfo : EIATTR_SW_WAR
	.align		4
.L_61:
        /*0128*/ 	.byte	0x04, 0x36
        /*012a*/ 	.short	(.L_63 - .L_62)
.L_62:
        /*012c*/ 	.word	0x00000008
.L_63:


//--------------------- .nv.info._Z18softmax_warp_levelIfEvPvS0_ii --------------------------
	.section	.nv.info._Z18softmax_warp_levelIfEvPvS0_ii,"",@"SHT_CUDA_INFO"
	.sectionflags	@""
	.align	4


	//----- nvinfo : EIATTR_CUDA_API_VERSION
	.align		4
        /*0000*/ 	.byte	0x04, 0x37
        /*0002*/ 	.short	(.L_65 - .L_64)
.L_64:
        /*0004*/ 	.word	0x00000082


	//----- nvinfo : EIATTR_KPARAM_INFO
	.align		4
.L_65:
        /*0008*/ 	.byte	0x04, 0x17
        /*000a*/ 	.short	(.L_67 - .L_66)
.L_66:
        /*000c*/ 	.word	0x00000000
        /*0010*/ 	.short	0x0003
        /*0012*/ 	.short	0x0014
        /*0014*/ 	.byte	0x00, 0xf0, 0x11, 0x00


	//----- nvinfo : EIATTR_KPARAM_INFO
	.align		4
.L_67:
        /*0018*/ 	.byte	0x04, 0x17
        /*001a*/ 	.short	(.L_69 - .L_68)
.L_68:
        /*001c*/ 	.word	0x00000000
        /*0020*/ 	.short	0x0002
        /*0022*/ 	.short	0x0010
        /*0024*/ 	.byte	0x00, 0xf0, 0x11, 0x00


	//----- nvinfo : EIATTR_KPARAM_INFO
	.align		4
.L_69:
        /*0028*/ 	.byte	0x04, 0x17
        /*002a*/ 	.short	(.L_71 - .L_70)
.L_70:
        /*002c*/ 	.word	0x00000000
        /*0030*/ 	.short	0x0001
        /*0032*/ 	.short	0x0008
        /*0034*/ 	.byte	0x00, 0xf5, 0x21, 0x00


	//----- nvinfo : EIATTR_KPARAM_INFO
	.align		4
.L_71:
        /*0038*/ 	.byte	0x04, 0x17
        /*003a*/ 	.short	(.L_73 - .L_72)
.L_72:
        /*003c*/ 	.word	0x00000000
        /*0040*/ 	.short	0x0000
        /*0042*/ 	.short	0x0000
        /*0044*/ 	.byte	0x00, 0xf5, 0x21, 0x00


	//----- nvinfo : EIATTR_SPARSE_MMA_MASK
	.align		4
.L_73:
        /*0048*/ 	.byte	0x03, 0x50
        /*004a*/ 	.short	0x0000


	//----- nvinfo : EIATTR_MAXREG_COUNT
	.align		4
        /*004c*/ 	.byte	0x03, 0x1b
        /*004e*/ 	.short	0x00ff


	//----- nvinfo : EIATTR_MERCURY_ISA_VERSION
	.align		4
        /*0050*/ 	.byte	0x03, 0x5f
        /*0052*/ 	.short	0x0101


	//----- nvinfo : EIATTR_COOP_GROUP_MASK_REGIDS
	.align		4
        /*0054*/ 	.byte	0x04, 0x29
        /*0056*/ 	.short	(.L_75 - .L_74)


	//   ....[0]....
.L_74:
        /*0058*/ 	.word	0xffffffff


	//   ....[1]....
        /*005c*/ 	.word	0xffffffff


	//   ....[2]....
        /*0060*/ 	.word	0xffffffff


	//   ....[3]....
        /*0064*/ 	.word	0xffffffff


	//----- nvinfo : EIATTR_COOP_GROUP_INSTR_OFFSETS
	.align		4
.L_75:
        /*0068*/ 	.byte	0x04, 0x28
        /*006a*/ 	.short	(.L_77 - .L_76)


	//   ....[0]....
.L_76:
        /*006c*/ 	.word	0x00000680


	//   ....[1]....
        /*0070*/ 	.word	0x000006b0


	//   ....[2]....
        /*0074*/ 	.word	0x00000e00


	//   ....[3]....
        /*0078*/ 	.word	0x00000e30


	//----- nvinfo : EIATTR_VRC_CTA_INIT_COUNT
	.align		4
.L_77:
        /*007c*/ 	.byte	0x02, 0x4a
	.zero		1
	.zero		1


	//----- nvinfo : EIATTR_EXIT_INSTR_OFFSETS
	.align		4
        /*0080*/ 	.byte	0x04, 0x1c
        /*0082*/ 	.short	(.L_79 - .L_78)


	//   ....[0]....
.L_78:
        /*0084*/ 	.word	0x000000a0


	//   ....[1]....
        /*0088*/ 	.word	0x00001d40


	//----- nvinfo : EIATTR_CRS_STACK_SIZE
	.align		4
.L_79:
        /*008c*/ 	.byte	0x04, 0x1e
        /*008e*/ 	.short	(.L_81 - .L_80)
.L_80:
        /*0090*/ 	.word	0x00000000


	//----- nvinfo : EIATTR_CBANK_PARAM_SIZE
	.align		4
.L_81:
        /*0094*/ 	.byte	0x03, 0x19
        /*0096*/ 	.short	0x0018


	//----- nvinfo : EIATTR_PARAM_CBANK
	.align		4
        /*0098*/ 	.byte	0x04, 0x0a
        /*009a*/ 	.short	(.L_83 - .L_82)
	.align		4
.L_82:
        /*009c*/ 	.word	index@(.nv.constant0._Z18softmax_warp_levelIfEvPvS0_ii)
        /*00a0*/ 	.short	0x0380
        /*00a2*/ 	.short	0x0018


	//----- nvinfo : EIATTR_SW_WAR
	.align		4
.L_83:
        /*00a4*/ 	.byte	0x04, 0x36
        /*00a6*/ 	.short	(.L_85 - .L_84)
.L_84:
        /*00a8*/ 	.word	0x00000008
.L_85:


//--------------------- .nv.callgraph             --------------------------
	.section	.nv.callgraph,"",@"SHT_CUDA_CALLGRAPH"
	.align	4
	.sectionentsize	8
	.align		4
        /*0000*/ 	.word	0x00000000
	.align		4
        /*0004*/ 	.word	0xffffffff
	.align		4
        /*0008*/ 	.word	0x00000000
	.align		4
        /*000c*/ 	.word	0xfffffffe
	.align		4
        /*0010*/ 	.word	0x00000000
	.align		4
        /*0014*/ 	.word	0xfffffffd
	.align		4
        /*0018*/ 	.word	0x00000000
	.align		4
        /*001c*/ 	.word	0xfffffffc


//--------------------- .text._Z38softmax_block_level_with_shared_memoryIfEvPvS0_ii --------------------------
	.section	.text._Z38softmax_block_level_with_shared_memoryIfEvPvS0_ii,"ax",@progbits
	.align	128
        .global         _Z38softmax_block_level_with_shared_memoryIfEvPvS0_ii
        .type           _Z38softmax_block_level_with_shared_memoryIfEvPvS0_ii,@function
        .size           _Z38softmax_block_level_with_shared_memoryIfEvPvS0_ii,(.L_x_136 - _Z38softmax_block_level_with_shared_memoryIfEvPvS0_ii)
        .other          _Z38softmax_block_level_with_shared_memoryIfEvPvS0_ii,@"STO_CUDA_ENTRY STV_DEFAULT"
_Z38softmax_block_level_with_shared_memoryIfEvPvS0_ii:
.text._Z38softmax_block_level_with_shared_memoryIfEvPvS0_ii:
[----:B------:R-:W-:Y:S01]  /*0000*/  LDC R1, c[0x0][0x37c] ;  /* 0x0000df00ff017b82 */ /* 0x000fe20000000800 */
[----:B------:R-:W0:Y:S07]  /*0010*/  S2R R20, SR_TID.Y ;  /* 0x0000000000147919 */ /* 0x000e2e0000002200 */
[----:B------:R-:W-:Y:S01]  /*0020*/  S2UR UR4, SR_CTAID.Y ;  /* 0x00000000000479c3 */ /* 0x000fe20000002600 */
[----:B------:R-:W0:Y:S01]  /*0030*/  LDCU UR7, c[0x0][0x360] ;  /* 0x00006c00ff0777ac */ /* 0x000e220008000800 */
[----:B------:R-:W0:Y:S01]  /*0040*/  S2R R3, SR_TID.X ;  /* 0x0000000000037919 */ /* 0x000e220000002100 */
[----:B------:R-:W1:Y:S05]  /*0050*/  LDCU UR5, c[0x0][0x370] ;  /* 0x00006e00ff0577ac */ /* 0x000e6a0008000800 */
[----:B------:R-:W1:Y:S08]  /*0060*/  S2UR UR6, SR_CTAID.X ;  /* 0x00000000000679c3 */ /* 0x000e700000002500 */
[----:B------:R-:W2:Y:S08]  /*0070*/  LDC.64 R4, c[0x0][0x390] ;  /* 0x0000e400ff047b82 */ /* 0x000eb00000000a00 */
[----:B------:R-:W3:Y:S01]  /*0080*/  LDC R11, c[0x0][0x364] ;  /* 0x0000d900ff0b7b82 */ /* 0x000ee20000000800 */
[----:B-1----:R-:W-:Y:S01]  /*0090*/  UIMAD UR4, UR4, UR5, UR6 ;  /* 0x00000005040472a4 */ /* 0x002fe2000f8e0206 */
[----:B0-----:R-:W-:-:S05]  /*00a0*/  IMAD R20, R20, UR7, R3 ;  /* 0x0000000714147c24 */ /* 0x001fca000f8e0203 */
[----:B--2---:R-:W-:-:S04]  /*00b0*/  ISETP.LE.AND P0, PT, R4, UR4, PT ;  /* 0x0000000404007c0c */ /* 0x004fc8000bf03270 */
[----:B------:R-:W-:Y:S01]  /*00c0*/  ISETP.GE.OR P0, PT, R20, R5, P0 ;  /* 0x000000051400720c */ /* 0x000fe20000706670 */
[----:B---3--:R-:W-:-:S12]  /*00d0*/  IMAD R11, R11, UR7, RZ ;  /* 0x000000070b0b7c24 */ /* 0x008fd8000f8e02ff */
[----:B------:R-:W-:Y:S05]  /*00e0*/  @P0 EXIT ;  /* 0x000000000000094d */ /* 0x000fea0003800000 */
[----:B------:R-:W0:Y:S01]  /*00f0*/  I2F.U32.RP R0, R11 ;  /* 0x0000000b00007306 */ /* 0x000e220000209000 */
[----:B------:R-:W-:Y:S01]  /*0100*/  IMAD.IADD R10, R20, 0x1, R11 ;  /* 0x00000001140a7824 */ /* 0x000fe200078e020b */
[----:B------:R-:W-:Y:S01]  /*0110*/  IADD3 R7, PT, PT, RZ, -R11, RZ ;  /* 0x8000000bff077210 */ /* 0x000fe20007ffe0ff */
[----:B------:R-:W1:Y:S01]  /*0120*/  LDCU.64 UR10, c[0x0][0x358] ;  /* 0x00006b00ff0a77ac */ /* 0x000e620008000a00 */
[----:B------:R-:W-:Y:S02]  /*0130*/  ISETP.NE.U32.AND P2, PT, R11, RZ, PT ;  /* 0x000000ff0b00720c */ /* 0x000fe40003f45070 */
[CC--:B------:R-:W-:Y:S02]  /*0140*/  ISETP.GE.U32.AND P0, PT, R10.reuse, R5.reuse, PT ;  /* 0x000000050a00720c */ /* 0x0c0fe40003f06070 */
[----:B------:R-:W-:Y:S02]  /*0150*/  VIMNMX.U32 R5, PT, PT, R10, R5, !PT ;  /* 0x000000050a057248 */ /* 0x000fe40007fe0000 */
[----:B------:R-:W-:-:S02]  /*0160*/  SEL R9, RZ, 0x1, P0 ;  /* 0x00000001ff097807 */ /* 0x000fc40000000000 */
[-C--:B------:R-:W-:Y:S01]  /*0170*/  IADD3 R8, PT, PT, R11, R10.reuse, RZ ;  /* 0x0000000a0b087210 */ /* 0x080fe20007ffe0ff */
[----:B0-----:R-:W0:Y:S02]  /*0180*/  MUFU.RCP R0, R0 ;  /* 0x0000000000007308 */ /* 0x001e240000001000 */
[----:B0-----:R-:W-:Y:S02]  /*0190*/  IADD3 R2, PT, PT, R0, 0xffffffe, RZ ;  /* 0x0ffffffe00027810 */ /* 0x001fe40007ffe0ff */
[----:B------:R-:W-:-:S04]  /*01a0*/  IADD3 R0, PT, PT, R5, -R10, -R9 ;  /* 0x8000000a05007210 */ /* 0x000fc80007ffe809 */
[----:B------:R0:W2:Y:S02]  /*01b0*/  F2I.FTZ.U32.TRUNC.NTZ R3, R2 ;  /* 0x0000000200037305 */ /* 0x0000a4000021f000 */
[----:B0-----:R-:W-:Y:S02]  /*01c0*/  HFMA2 R2, -RZ, RZ, 0, 0 ;  /* 0x00000000ff027431 */ /* 0x001fe400000001ff */
[----:B--2---:R-:W-:-:S04]  /*01d0*/  IMAD R7, R7, R3, RZ ;  /* 0x0000000307077224 */ /* 0x004fc800078e02ff */
[----:B------:R-:W-:-:S06]  /*01e0*/  IMAD.HI.U32 R3, R3, R7, R2 ;  /* 0x0000000703037227 */ /* 0x000fcc00078e0002 */
[----:B------:R-:W-:-:S05]  /*01f0*/  IMAD.HI.U32 R2, R3, R0, RZ ;  /* 0x0000000003027227 */ /* 0x000fca00078e00ff */
[----:B------:R-:W-:-:S05]  /*0200*/  IADD3 R3, PT, PT, -R2, RZ, RZ ;  /* 0x000000ff02037210 */ /* 0x000fca0007ffe1ff */
[----:B------:R-:W-:-:S05]  /*0210*/  IMAD R0, R11, R3, R0 ;  /* 0x000000030b007224 */ /* 0x000fca00078e0200 */
[----:B------:R-:W-:-:S13]  /*0220*/  ISETP.GE.U32.AND P0, PT, R0, R11, PT ;  /* 0x0000000b0000720c */ /* 0x000fda0003f06070 */
[----:B------:R-:W-:Y:S01]  /*0230*/  @P0 IMAD.IADD R0, R0, 0x1, -R11 ;  /* 0x0000000100000824 */ /* 0x000fe200078e0a0b */
[----:B------:R-:W-:-:S04]  /*0240*/  @P0 IADD3 R2, PT, PT, R2, 0x1, RZ ;  /* 0x0000000102020810 */ /* 0x000fc80007ffe0ff */
[----:B------:R-:W-:-:S13]  /*0250*/  ISETP.GE.U32.AND P1, PT, R0, R11, PT ;  /* 0x0000000b0000720c */ /* 0x000fda0003f26070 */
[----:B------:R-:W-:Y:S02]  /*0260*/  @P1 IADD3 R2, PT, PT, R2, 0x1, RZ ;  /* 0x0000000102021810 */ /* 0x000fe40007ffe0ff */
[----:B------:R-:W-:-:S05]  /*0270*/  @!P2 LOP3.LUT R2, RZ, R11, RZ, 0x33, !PT ;  /* 0x0000000bff02a212 */ /* 0x000fca00078e33ff */
[----:B------:R-:W-:-:S05]  /*0280*/  IMAD.IADD R9, R9, 0x1, R2 ;  /* 0x0000000109097824 */ /* 0x000fca00078e0202 */
[----:B-1----:R-:W-:-:S07]  /*0290*/  LOP3.LUT R7, R9, 0x3, RZ, 0xc0, !PT ;  /* 0x0000000309077812 */ /* 0x002fce00078ec0ff */
.L_x_35:
[----:B--2---:R-:W0:Y:S08]  /*02a0*/  LDC R3, c[0x0][0x394] ;  /* 0x0000e500ff037b82 */ /* 0x004e300000000800 */
[----:B-1-3--:R-:W1:Y:S08]  /*02b0*/  LDC.64 R4, c[0x0][0x380] ;  /* 0x0000e000ff047b82 */ /* 0x00ae700000000a00 */
[----:B------:R-:W2:Y:S01]  /*02c0*/  S2UR UR6, SR_CgaCtaId ;  /* 0x00000000000679c3 */ /* 0x000ea20000008800 */
[----:B------:R-:W-:Y:S01]  /*02d0*/  UMOV UR5, 0x400 ;  /* 0x0000040000057882 */ /* 0x000fe20000000000 */
[----:B------:R-:W3:Y:S01]  /*02e0*/  LDCU UR7, c[0x0][0x390] ;  /* 0x00007200ff0777ac */ /* 0x000ee20008000800 */
[----:B0-----:R-:W-:-:S04]  /*02f0*/  IMAD R2, R3, UR4, R20 ;  /* 0x0000000403027c24 */ /* 0x001fc8000f8e0214 */
[----:B-1----:R-:W-:-:S05]  /*0300*/  IMAD.WIDE R14, R2, 0x4, R4 ;  /* 0x00000004020e7825 */ /* 0x002fca00078e0204 */
[----:B----4-:R-:W4:Y:S01]  /*0310*/  LDG.E R19, desc[UR10][R14.64] ;  /* 0x0000000a0e137981 */ /* 0x010f22000c1e1900 */
[----:B------:R-:W-:Y:S01]  /*0320*/  ISETP.NE.AND P1, PT, R7, 0x3, PT ;  /* 0x000000030700780c */ /* 0x000fe20003f25270 */
[----:B------:R-:W-:Y:S01]  /*0330*/  BSSY.RECONVERGENT B0, `(.L_x_0) ;  /* 0x000001d000007945 */ /* 0x000fe20003800200 */
[----:B--2---:R-:W-:Y:S01]  /*0340*/  ULEA UR5, UR6, UR5, 0x18 ;  /* 0x0000000506057291 */ /* 0x004fe2000f8ec0ff */
[----:B------:R-:W-:Y:S01]  /*0350*/  SHF.L.U32 R6, R11, 0x2, RZ ;  /* 0x000000020b067819 */ /* 0x000fe200000006ff */
[----:B------:R-:W-:Y:S01]  /*0360*/  IMAD.MOV.U32 R26, RZ, RZ, R20 ;  /* 0x000000ffff1a7224 */ /* 0x000fe200078e0014 */
[----:B------:R-:W-:Y:S01]  /*0370*/  UMOV UR6, UR4 ;  /* 0x0000000400067c82 */ /* 0x000fe20008000000 */
[----:B---3--:R-:W-:Y:S01]  /*0380*/  UIADD3 UR4, UPT, UPT, UR4, UR7, URZ ;  /* 0x0000000704047290 */ /* 0x008fe2000fffe0ff */
[----:B------:R-:W-:Y:S01]  /*0390*/  IADD3 R12, P2, PT, R14, R6, RZ ;  /* 0x000000060e0c7210 */ /* 0x000fe20007f5e0ff */
[----:B------:R-:W-:Y:S01]  /*03a0*/  UISETP.GE.AND UP0, UPT, UR6, URZ, UPT ;  /* 0x000000ff0600728c */ /* 0x000fe2000bf06270 */
[----:B------:R-:W-:-:S02]  /*03b0*/  LEA R0, R20, UR5, 0x2 ;  /* 0x0000000514007c11 */ /* 0x000fc4000f8e10ff */
[----:B------:R-:W-:Y:S02]  /*03c0*/  IADD3.X R13, PT, PT, RZ, R15, RZ, P2, !PT ;  /* 0x0000000fff0d7210 */ /* 0x000fe400017fe4ff */
[----:B------:R-:W-:Y:S02]  /*03d0*/  IADD3 R16, P2, PT, R6, R12, RZ ;  /* 0x0000000c06107210 */ /* 0x000fe40007f5e0ff */
[----:B------:R-:W-:Y:S02]  /*03e0*/  ISETP.GE.U32.AND P0, PT, R9, 0x3, PT ;  /* 0x000000030900780c */ /* 0x000fe40003f06070 */
[----:B------:R-:W-:Y:S01]  /*03f0*/  IADD3.X R17, PT, PT, RZ, R13, RZ, P2, !PT ;  /* 0x0000000dff117210 */ /* 0x000fe200017fe4ff */
[----:B----4-:R0:W-:Y:S01]  /*0400*/  STS [R0], R19 ;  /* 0x0000001300007388 */ /* 0x0101e20000000800 */
[----:B------:R-:W-:Y:S06]  /*0410*/  BAR.SYNC.DEFER_BLOCKING 0x0 ;  /* 0x0000000000007b1d */ /* 0x000fec0000010000 */
[----:B------:R0:W1:Y:S01]  /*0420*/  LDS R21, [R0] ;  /* 0x0000000000157984 */ /* 0x0000620000000800 */
[----:B------:R-:W-:Y:S05]  /*0430*/  @!P1 BRA `(.L_x_1) ;  /* 0x0000000000309947 */ /* 0x000fea0003800000 */
[----:B------:R-:W1:Y:S01]  /*0440*/  LDG.E R18, desc[UR10][R14.64] ;  /* 0x0000000a0e127981 */ /* 0x000e62000c1e1900 */
[----:B------:R-:W-:Y:S01]  /*0450*/  ISETP.NE.AND P1, PT, R7, RZ, PT ;  /* 0x000000ff0700720c */ /* 0x000fe20003f25270 */
[----:B------:R-:W-:Y:S01]  /*0460*/  IMAD.MOV.U32 R26, RZ, RZ, R10 ;  /* 0x000000ffff1a7224 */ /* 0x000fe200078e000a */
[----:B-1----:R-:W-:-:S11]  /*0470*/  FMNMX R21, R21, R18, !PT ;  /* 0x0000001215157209 */ /* 0x002fd60007800000 */
[----:B------:R-:W-:Y:S05]  /*0480*/  @!P1 BRA `(.L_x_1) ;  /* 0x00000000001c9947 */ /* 0x000fea0003800000 */
[----:B------:R-:W-:Y:S01]  /*0490*/  ISETP.NE.AND P1, PT, R7, 0x1, PT ;  /* 0x000000010700780c */ /* 0x000fe20003f25270 */
[----:B------:R-:W2:-:S12]  /*04a0*/  LDG.E R18, desc[UR10][R12.64] ;  /* 0x0000000a0c127981 */ /* 0x000e98000c1e1900 */
[----:B------:R-:W3:Y:S01]  /*04b0*/  @P1 LDG.E R16, desc[UR10][R16.64] ;  /* 0x0000000a10101981 */ /* 0x000ee2000c1e1900 */
[-C--:B------:R-:W-:Y:S02]  /*04c0*/  MOV R26, R8.reuse ;  /* 0x00000008001a7202 */ /* 0x080fe40000000f00 */
[----:B------:R-:W-:Y:S02]  /*04d0*/  @P1 IADD3 R26, PT, PT, R11, R8, RZ ;  /* 0x000000080b1a1210 */ /* 0x000fe40007ffe0ff */
[----:B--2---:R-:W-:-:S04]  /*04e0*/  FMNMX R21, R21, R18, !PT ;  /* 0x0000001215157209 */ /* 0x004fc80007800000 */
[----:B---3--:R-:W-:-:S07]  /*04f0*/  @P1 FMNMX R21, R21, R16, !PT ;  /* 0x0000001015151209 */ /* 0x008fce0007800000 */
.L_x_1:
[----:B------:R-:W-:Y:S05]  /*0500*/  BSYNC.RECONVERGENT B0 ;  /* 0x0000000000007941 */ /* 0x000fea0003800200 */
.L_x_0:
[----:B------:R-:W-:Y:S04]  /*0510*/  BSSY.RECONVERGENT B0, `(.L_x_2) ;  /* 0x0000013000007945 */ /* 0x000fe80003800200 */
[----:B------:R-:W-:Y:S05]  /*0520*/  @!P0 BRA `(.L_x_3) ;  /* 0x0000000000448947 */ /* 0x000fea0003800000 */
.L_x_4:
[----:B------:R-:W-:-:S04]  /*0530*/  IMAD R25, R3, UR6, R26 ;  /* 0x0000000603197c24 */ /* 0x000fc8000f8e021a */
[----:B------:R-:W-:-:S03]  /*0540*/  IMAD.WIDE R24, R25, 0x4, R4 ;  /* 0x0000000419187825 */ /* 0x000fc600078e0204 */
[----:B------:R-:W-:-:S03]  /*0550*/  IADD3 R16, P0, PT, R6, R24, RZ ;  /* 0x0000001806107210 */ /* 0x000fc60007f1e0ff */
[----:B------:R-:W1:Y:S02]  /*0560*/  LDG.E R24, desc[UR10][R24.64] ;  /* 0x0000000a18187981 */ /* 0x000e64000c1e1900 */
[----:B------:R-:W-:Y:S01]  /*0570*/  IMAD.X R17, RZ, RZ, R25, P0 ;  /* 0x000000ffff117224 */ /* 0x000fe200000e0619 */
[----:B------:R-:W-:-:S04]  /*0580*/  IADD3 R18, P0, PT, R6, R16, RZ ;  /* 0x0000001006127210 */ /* 0x000fc80007f1e0ff */
[----:B0-----:R-:W-:Y:S01]  /*0590*/  IADD3.X R19, PT, PT, RZ, R17, RZ, P0, !PT ;  /* 0x00000011ff137210 */ /* 0x001fe200007fe4ff */
[----:B------:R-:W1:Y:S01]  /*05a0*/  LDG.E R16, desc[UR10][R16.64] ;  /* 0x0000000a10107981 */ /* 0x000e62000c1e1900 */
[----:B------:R-:W-:-:S03]  /*05b0*/  IADD3 R22, P0, PT, R6, R18, RZ ;  /* 0x0000001206167210 */ /* 0x000fc60007f1e0ff */
[----:B------:R-:W2:Y:S01]  /*05c0*/  LDG.E R18, desc[UR10][R18.64] ;  /* 0x0000000a12127981 */ /* 0x000ea2000c1e1900 */
[----:B------:R-:W-:-:S05]  /*05d0*/  IADD3.X R23, PT, PT, RZ, R19, RZ, P0, !PT ;  /* 0x00000013ff177210 */ /* 0x000fca00007fe4ff */
[----:B------:R-:W2:Y:S01]  /*05e0*/  LDG.E R22, desc[UR10][R22.64] ;  /* 0x0000000a16167981 */ /* 0x000ea2000c1e1900 */
[----:B------:R-:W-:-:S05]  /*05f0*/  IMAD.IADD R26, R6, 0x1, R26 ;  /* 0x00000001061a7824 */ /* 0x000fca00078e021a */
[----:B------:R-:W-:Y:S02]  /*0600*/  ISETP.GE.AND P0, PT, R26, R3, PT ;  /* 0x000000031a00720c */ /* 0x000fe40003f06270 */
[----:B-1----:R-:W-:-:S04]  /*0610*/  FMNMX3 R21, R21, R24, R16, !PT ;  /* 0x0000001815157276 */ /* 0x002fc80007800010 */
[----:B--2---:R-:W-:-:S07]  /*0620*/  FMNMX3 R21, R21, R18, R22, !PT ;  /* 0x0000001215157276 */ /* 0x004fce0007800016 */
[----:B------:R-:W-:Y:S05]  /*0630*/  @!P0 BRA `(.L_x_4) ;  /* 0xfffffffc00bc8947 */ /* 0x000fea000383ffff */
.L_x_3:
[----:B------:R-:W-:Y:S05]  /*0640*/  BSYNC.RECONVERGENT B0 ;  /* 0x0000000000007941 */ /* 0x000fea0003800200 */
.L_x_2:
[----:B------:R-:W-:Y:S01]  /*0650*/  ISETP.GE.U32.AND P0, PT, R11, 0x2, PT ;  /* 0x000000020b00780c */ /* 0x000fe20003f06070 */
[----:B-1----:R1:W-:Y:S01]  /*0660*/  STS [R0], R21 ;  /* 0x0000001500007388 */ /* 0x0023e20000000800 */
[----:B------:R-:W-:Y:S11]  /*0670*/  BAR.SYNC.DEFER_BLOCKING 0x0 ;  /* 0x0000000000007b1d */ /* 0x000ff60000010000 */
[----:B------:R-:W-:Y:S05]  /*0680*/  @!P0 BRA `(.L_x_5) ;  /* 0x00000000004c8947 */ /* 0x000fea0003800000 */
[----:B01----:R-:W-:-:S07]  /*0690*/  MOV R0, R11 ;  /* 0x0000000b00007202 */ /* 0x003fce0000000f00 */
.L_x_8:
[----:B------:R-:W-:Y:S01]  /*06a0*/  SHF.R.U32.HI R5, RZ, 0x1, R0 ;  /* 0x00000001ff057819 */ /* 0x000fe20000011600 */
[----:B------:R-:W-:Y:S03]  /*06b0*/  BSSY.RECONVERGENT B0, `(.L_x_6) ;  /* 0x000000c000007945 */ /* 0x000fe60003800200 */
[----:B------:R-:W-:-:S13]  /*06c0*/  ISETP.GE.U32.AND P0, PT, R20, R5, PT ;  /* 0x000000051400720c */ /* 0x000fda0003f06070 */
[----:B0-----:R-:W-:Y:S05]  /*06d0*/  @P0 BRA `(.L_x_7) ;  /* 0x0000000000240947 */ /* 0x001fea0003800000 */
[----:B------:R-:W0:Y:S01]  /*06e0*/  S2UR UR7, SR_CgaCtaId ;  /* 0x00000000000779c3 */ /* 0x000e220000008800 */
[----:B------:R-:W-:Y:S02]  /*06f0*/  UMOV UR5, 0x400 ;  /* 0x0000040000057882 */ /* 0x000fe40000000000 */
[----:B0-----:R-:W-:-:S06]  /*0700*/  ULEA UR5, UR7, UR5, 0x18 ;  /* 0x0000000507057291 */ /* 0x001fcc000f8ec0ff */
[----:B------:R-:W-:-:S04]  /*0710*/  LEA R16, R20, UR5, 0x2 ;  /* 0x0000000514107c11 */ /* 0x000fc8000f8e10ff */
[----:B------:R-:W-:Y:S01]  /*0720*/  LEA R4, R5, R16, 0x2 ;  /* 0x0000001005047211 */ /* 0x000fe200078e10ff */
[----:B------:R-:W-:Y:S05]  /*0730*/  LDS R3, [R16] ;  /* 0x0000000010037984 */ /* 0x000fea0000000800 */
[----:B------:R-:W0:Y:S02]  /*0740*/  LDS R4, [R4] ;  /* 0x0000000004047984 */ /* 0x000e240000000800 */
[----:B0-----:R-:W-:-:S05]  /*0750*/  FMNMX R3, R3, R4, !PT ;  /* 0x0000000403037209 */ /* 0x001fca0007800000 */
[----:B------:R0:W-:Y:S02]  /*0760*/  STS [R16], R3 ;  /* 0x0000000310007388 */ /* 0x0001e40000000800 */
.L_x_7:
[----:B------:R-:W-:Y:S05]  /*0770*/  BSYNC.RECONVERGENT B0 ;  /* 0x0000000000007941 */ /* 0x000fea0003800200 */
.L_x_6:
[----:B------:R-:W-:Y:S01]  /*0780*/  BAR.SYNC.DEFER_BLOCKING 0x0 ;  /* 0x0000000000007b1d */ /* 0x000fe20000010000 */
[----:B------:R-:W-:Y:S01]  /*0790*/  ISETP.GT.U32.AND P0, PT, R0, 0x3, PT ;  /* 0x000000030000780c */ /* 0x000fe20003f04070 */
[----:B------:R-:W-:-:S12]  /*07a0*/  IMAD.MOV.U32 R0, RZ, RZ, R5 ;  /* 0x000000ffff007224 */ /* 0x000fd800078e0005 */
[----:B------:R-:W-:Y:S05]  /*07b0*/  @P0 BRA `(.L_x_8) ;  /* 0xfffffffc00b80947 */ /* 0x000fea000383ffff */
.L_x_5:
[----:B------:R-:W2:Y:S01]  /*07c0*/  S2UR UR8, SR_CgaCtaId ;  /* 0x00000000000879c3 */ /* 0x000ea20000008800 */
[----:B------:R-:W-:Y:S01]  /*07d0*/  UMOV UR7, 0x400 ;  /* 0x0000040000077882 */ /* 0x000fe20000000000 */
[----:B------:R-:W-:Y:S01]  /*07e0*/  ISETP.NE.AND P2, PT, R7, 0x3, PT ;  /* 0x000000030700780c */ /* 0x000fe20003f45270 */
[----:B------:R-:W-:Y:S01]  /*07f0*/  UIADD3 UR5, UPT, UPT, UR7, 0x1000, URZ ;  /* 0x0000100007057890 */ /* 0x000fe2000fffe0ff */
[----:B------:R-:W-:Y:S01]  /*0800*/  BSSY.RECONVERGENT B0, `(.L_x_9) ;  /* 0x0000034000007945 */ /* 0x000fe20003800200 */
[----:B------:R-:W-:Y:S02]  /*0810*/  ISETP.GE.U32.AND P1, PT, R9, 0x3, PT ;  /* 0x000000030900780c */ /* 0x000fe40003f26070 */
[----:B------:R-:W-:Y:S02]  /*0820*/  ISETP.GE.U32.AND P0, PT, R11, 0x2, PT ;  /* 0x000000020b00780c */ /* 0x000fe40003f06070 */
[----:B------:R-:W-:Y:S01]  /*0830*/  MOV R23, R20 ;  /* 0x0000001400177202 */ /* 0x000fe20000000f00 */
[----:B--2---:R-:W-:-:S02]  /*0840*/  ULEA UR5, UR8, UR5, 0x18 ;  /* 0x0000000508057291 */ /* 0x004fc4000f8ec0ff */
[----:B------:R-:W-:-:S04]  /*0850*/  ULEA UR7, UR8, UR7, 0x18 ;  /* 0x0000000708077291 */ /* 0x000fc8000f8ec0ff */
[----:B01----:R-:W-:-:S05]  /*0860*/  LEA R0, R20, UR5, 0x2 ;  /* 0x0000000514007c11 */ /* 0x003fca000f8e10ff */
[----:B------:R0:W-:Y:S01]  /*0870*/  STS [R0], RZ ;  /* 0x000000ff00007388 */ /* 0x0001e20000000800 */
[----:B------:R-:W-:Y:S06]  /*0880*/  BAR.SYNC.DEFER_BLOCKING 0x0 ;  /* 0x0000000000007b1d */ /* 0x000fec0000010000 */
[----:B------:R0:W1:Y:S04]  /*0890*/  LDS R21, [R0] ;  /* 0x0000000000157984 */ /* 0x0000680000000800 */
[----:B------:R-:W2:Y:S01]  /*08a0*/  LDS R3, [UR7] ;  /* 0x00000007ff037984 */ /* 0x000ea20008000800 */
[----:B------:R-:W-:Y:S05]  /*08b0*/  @!P2 BRA `(.L_x_10) ;  /* 0x0000000000a0a947 */ /* 0x000fea0003800000 */
[----:B------:R-:W2:Y:S01]  /*08c0*/  LDG.E R4, desc[UR10][R14.64] ;  /* 0x0000000a0e047981 */ /* 0x000ea2000c1e1900 */
[----:B------:R-:W-:Y:S01]  /*08d0*/  HFMA2 R16, -RZ, RZ, 0.96630859375, -0.0022525787353515625 ;  /* 0x3bbb989dff107431 */ /* 0x000fe200000001ff */
[----:B------:R-:W-:Y:S02]  /*08e0*/  MOV R17, 0x437c0000 ;  /* 0x437c000000117802 */ /* 0x000fe40000000f00 */
[----:B------:R-:W-:Y:S02]  /*08f0*/  ISETP.NE.AND P2, PT, R7, RZ, PT ;  /* 0x000000ff0700720c */ /* 0x000fe40003f45270 */
[----:B------:R-:W-:Y:S01]  /*0900*/  MOV R23, R10 ;  /* 0x0000000a00177202 */ /* 0x000fe20000000f00 */
[----:B--2---:R-:W-:-:S04]  /*0910*/  FADD R5, -R3, R4 ;  /* 0x0000000403057221 */ /* 0x004fc80000000100 */
[----:B------:R-:W-:-:S04]  /*0920*/  FFMA.SAT R4, R5, R16, 0.5 ;  /* 0x3f00000005047423 */ /* 0x000fc80000002010 */
[----:B------:R-:W-:-:S04]  /*0930*/  FFMA.RM R4, R4, R17, 12582913 ;  /* 0x4b40000104047423 */ /* 0x000fc80000004011 */
[C---:B------:R-:W-:Y:S01]  /*0940*/  FADD R18, R4.reuse, -12583039 ;  /* 0xcb40007f04127421 */ /* 0x040fe20000000000 */
[----:B------:R-:W-:-:S03]  /*0950*/  IMAD.SHL.U32 R4, R4, 0x800000, RZ ;  /* 0x0080000004047824 */ /* 0x000fc600078e00ff */
[----:B------:R-:W-:-:S04]  /*0960*/  FFMA R18, R5, 1.4426950216293334961, -R18 ;  /* 0x3fb8aa3b05127823 */ /* 0x000fc80000000812 */
[----:B------:R-:W-:-:S06]  /*0970*/  FFMA R18, R5, 1.925963033500011079e-08, R18 ;  /* 0x32a5706005127823 */ /* 0x000fcc0000000012 */
[----:B------:R-:W1:Y:S02]  /*0980*/  MUFU.EX2 R18, R18 ;  /* 0x0000001200127308 */ /* 0x000e640000000800 */
[----:B-1----:R-:W-:Y:S01]  /*0990*/  FFMA R21, R4, R18, R21 ;  /* 0x0000001204157223 */ /* 0x002fe20000000015 */
[----:B------:R-:W-:Y:S06]  /*09a0*/  @!P2 BRA `(.L_x_10) ;  /* 0x000000000064a947 */ /* 0x000fec0003800000 */
[----:B------:R-:W-:Y:S01]  /*09b0*/  ISETP.NE.AND P2, PT, R7, 0x1, PT ;  /* 0x000000010700780c */ /* 0x000fe20003f45270 */
[----:B------:R-:W2:-:S12]  /*09c0*/  LDG.E R18, desc[UR10][R12.64] ;  /* 0x0000000a0c127981 */ /* 0x000e98000c1e1900 */
[----:B------:R-:W-:-:S04]  /*09d0*/  @P2 IADD3 R4, P3, PT, R6, R12, RZ ;  /* 0x0000000c06042210 */ /* 0x000fc80007f7e0ff */
[----:B------:R-:W-:-:S05]  /*09e0*/  @P2 IADD3.X R5, PT, PT, RZ, R13, RZ, P3, !PT ;  /* 0x0000000dff052210 */ /* 0x000fca0001ffe4ff */
[----:B------:R-:W3:Y:S01]  /*09f0*/  @P2 LDG.E R4, desc[UR10][R4.64] ;  /* 0x0000000a04042981 */ /* 0x000ee2000c1e1900 */
[----:B--2---:R-:W-:-:S04]  /*0a00*/  FADD R19, -R3, R18 ;  /* 0x0000001203137221 */ /* 0x004fc80000000100 */
[----:B------:R-:W-:-:S04]  /*0a10*/  FFMA.SAT R18, R19, R16, 0.5 ;  /* 0x3f00000013127423 */ /* 0x000fc80000002010 */
[----:B------:R-:W-:-:S04]  /*0a20*/  FFMA.RM R18, R18, R17, 12582913 ;  /* 0x4b40000112127423 */ /* 0x000fc80000004011 */
[----:B------:R-:W-:Y:S01]  /*0a30*/  FADD R22, R18, -12583039 ;  /* 0xcb40007f12167421 */ /* 0x000fe20000000000 */
[----:B---3--:R-:W-:-:S04]  /*0a40*/  @P2 FADD R23, -R3, R4 ;  /* 0x0000000403172221 */ /* 0x008fc80000000100 */
[----:B------:R-:W-:-:S04]  /*0a50*/  @P2 FFMA.SAT R16, R23, R16, 0.5 ;  /* 0x3f00000017102423 */ /* 0x000fc80000002010 */
[----:B------:R-:W-:Y:S01]  /*0a60*/  @P2 FFMA.RM R16, R16, R17, 12582913 ;  /* 0x4b40000110102423 */ /* 0x000fe20000004011 */
[----:B------:R-:W-:-:S03]  /*0a70*/  FFMA R22, R19, 1.4426950216293334961, -R22 ;  /* 0x3fb8aa3b13167823 */ /* 0x000fc60000000816 */
[----:B------:R-:W-:Y:S01]  /*0a80*/  @P2 FADD R24, R16, -12583039 ;  /* 0xcb40007f10182421 */ /* 0x000fe20000000000 */
[----:B------:R-:W-:-:S03]  /*0a90*/  FFMA R22, R19, 1.925963033500011079e-08, R22 ;  /* 0x32a5706013167823 */ /* 0x000fc60000000016 */
[----:B------:R-:W-:-:S04]  /*0aa0*/  @P2 FFMA R24, R23, 1.4426950216293334961, -R24 ;  /* 0x3fb8aa3b17182823 */ /* 0x000fc80000000818 */
[----:B------:R-:W-:Y:S01]  /*0ab0*/  @P2 FFMA R24, R23, 1.925963033500011079e-08, R24 ;  /* 0x32a5706017182823 */ /* 0x000fe20000000018 */
[----:B------:R-:W1:Y:S08]  /*0ac0*/  MUFU.EX2 R22, R22 ;  /* 0x0000001600167308 */ /* 0x000e700000000800 */
[----:B------:R-:W2:Y:S01]  /*0ad0*/  @P2 MUFU.EX2 R24, R24 ;  /* 0x0000001800182308 */ /* 0x000ea20000000800 */
[----:B------:R-:W-:-:S02]  /*0ae0*/  SHF.L.U32 R18, R18, 0x17, RZ ;  /* 0x0000001712127819 */ /* 0x000fc400000006ff */
[----:B------:R-:W-:Y:S01]  /*0af0*/  @P2 SHF.L.U32 R16, R16, 0x17, RZ ;  /* 0x0000001710102819 */ /* 0x000fe200000006ff */
[----:B------:R-:W-:Y:S01]  /*0b00*/  IMAD.MOV.U32 R23, RZ, RZ, R8 ;  /* 0x000000ffff177224 */ /* 0x000fe200078e0008 */
[----:B------:R-:W-:Y:S01]  /*0b10*/  @P2 IADD3 R23, PT, PT, R11, R8, RZ ;  /* 0x000000080b172210 */ /* 0x000fe20007ffe0ff */
[----:B-1----:R-:W-:-:S04]  /*0b20*/  FFMA R21, R18, R22, R21 ;  /* 0x0000001612157223 */ /* 0x002fc80000000015 */
[----:B--2---:R-:W-:-:S07]  /*0b30*/  @P2 FFMA R21, R16, R24, R21 ;  /* 0x0000001810152223 */ /* 0x004fce0000000015 */
.L_x_10:
[----:B------:R-:W-:Y:S05]  /*0b40*/  BSYNC.RECONVERGENT B0 ;  /* 0x0000000000007941 */ /* 0x000fea0003800200 */
.L_x_9:
[----:B------:R-:W-:Y:S04]  /*0b50*/  BSSY.RECONVERGENT B0, `(.L_x_11) ;  /* 0x0000039000007945 */ /* 0x000fe80003800200 */
[----:B------:R-:W-:Y:S05]  /*0b60*/  @!P1 BRA `(.L_x_12) ;  /* 0x0000000000dc9947 */ /* 0x000fea0003800000 */
.L_x_13:
[----:B------:R-:W3:Y:S08]  /*0b70*/  LDC R22, c[0x0][0x394] ;  /* 0x0000e500ff167b82 */ /* 0x000ef00000000800 */
[----:B------:R-:W4:Y:S01]  /*0b80*/  LDC.64 R4, c[0x0][0x380] ;  /* 0x0000e000ff047b82 */ /* 0x000f220000000a00 */
[----:B---3--:R-:W-:-:S04]  /*0b90*/  IMAD R17, R22, UR6, R23 ;  /* 0x0000000616117c24 */ /* 0x008fc8000f8e0217 */
[----:B----4-:R-:W-:-:S05]  /*0ba0*/  IMAD.WIDE R16, R17, 0x4, R4 ;  /* 0x0000000411107825 */ /* 0x010fca00078e0204 */
[----:B------:R-:W2:Y:S01]  /*0bb0*/  LDG.E R4, desc[UR10][R16.64] ;  /* 0x0000000a10047981 */ /* 0x000ea2000c1e1900 */
[----:B------:R-:W-:Y:S01]  /*0bc0*/  HFMA2 R24, -RZ, RZ, 0.96630859375, -0.0022525787353515625 ;  /* 0x3bbb989dff187431 */ /* 0x000fe200000001ff */
[----:B------:R-:W-:Y:S02]  /*0bd0*/  IADD3 R18, P1, PT, R6, R16, RZ ;  /* 0x0000001006127210 */ /* 0x000fe40007f3e0ff */
[----:B------:R-:W-:-:S03]  /*0be0*/  MOV R25, 0x437c0000 ;  /* 0x437c000000197802 */ /* 0x000fc60000000f00 */
[----:B------:R-:W-:-:S05]  /*0bf0*/  IMAD.X R19, RZ, RZ, R17, P1 ;  /* 0x000000ffff137224 */ /* 0x000fca00008e0611 */
[----:B------:R3:W4:Y:S01]  /*0c00*/  LDG.E R26, desc[UR10][R18.64] ;  /* 0x0000000a121a7981 */ /* 0x000722000c1e1900 */
[----:B--2---:R-:W-:-:S04]  /*0c10*/  FADD R29, -R3, R4 ;  /* 0x00000004031d7221 */ /* 0x004fc80000000100 */
[----:B------:R-:W-:-:S04]  /*0c20*/  FFMA.SAT R4, R29, R24, 0.5 ;  /* 0x3f0000001d047423 */ /* 0x000fc80000002018 */
[----:B------:R-:W-:Y:S01]  /*0c30*/  FFMA.RM R27, R4, R25, 12582913 ;  /* 0x4b400001041b7423 */ /* 0x000fe20000004019 */
[----:B------:R-:W-:-:S04]  /*0c40*/  IADD3 R4, P1, PT, R6, R18, RZ ;  /* 0x0000001206047210 */ /* 0x000fc80007f3e0ff */
[----:B------:R-:W-:Y:S02]  /*0c50*/  IADD3.X R5, PT, PT, RZ, R19, RZ, P1, !PT ;  /* 0x00000013ff057210 */ /* 0x000fe40000ffe4ff */
[----:B------:R-:W-:-:S03]  /*0c60*/  IADD3 R16, P1, PT, R6, R4, RZ ;  /* 0x0000000406107210 */ /* 0x000fc60007f3e0ff */
[----:B------:R-:W2:Y:S01]  /*0c70*/  LDG.E R4, desc[UR10][R4.64] ;  /* 0x0000000a04047981 */ /* 0x000ea2000c1e1900 */
[----:B------:R-:W-:-:S05]  /*0c80*/  IADD3.X R17, PT, PT, RZ, R5, RZ, P1, !PT ;  /* 0x00000005ff117210 */ /* 0x000fca0000ffe4ff */
[----:B------:R-:W5:Y:S01]  /*0c90*/  LDG.E R16, desc[UR10][R16.64] ;  /* 0x0000000a10107981 */ /* 0x000f62000c1e1900 */
[----:B------:R-:W-:-:S04]  /*0ca0*/  FADD R28, R27, -12583039 ;  /* 0xcb40007f1b1c7421 */ /* 0x000fc80000000000 */
[----:B------:R-:W-:-:S04]  /*0cb0*/  FFMA R28, R29, 1.4426950216293334961, -R28 ;  /* 0x3fb8aa3b1d1c7823 */ /* 0x000fc8000000081c */
[----:B------:R-:W-:-:S06]  /*0cc0*/  FFMA R28, R29, 1.925963033500011079e-08, R28 ;  /* 0x32a570601d1c7823 */ /* 0x000fcc000000001c */
[----:B------:R-:W1:Y:S01]  /*0cd0*/  MUFU.EX2 R28, R28 ;  /* 0x0000001c001c7308 */ /* 0x000e620000000800 */
[----:B---3--:R-:W-:Y:S02]  /*0ce0*/  IMAD.SHL.U32 R18, R27, 0x800000, RZ ;  /* 0x008000001b127824 */ /* 0x008fe400078e00ff */
[----:B----4-:R-:W-:Y:S02]  /*0cf0*/  FADD R19, -R3, R26 ;  /* 0x0000001a03137221 */ /* 0x010fe40000000100 */
[----:B-1----:R-:W-:Y:S02]  /*0d00*/  FFMA R21, R18, R28, R21 ;  /* 0x0000001c12157223 */ /* 0x002fe40000000015 */
[----:B------:R-:W-:-:S04]  /*0d10*/  FFMA.SAT R18, R19, R24, 0.5 ;  /* 0x3f00000013127423 */ /* 0x000fc80000002018 */
[----:B------:R-:W-:-:S04]  /*0d20*/  FFMA.RM R18, R18, R25, 12582913 ;  /* 0x4b40000112127423 */ /* 0x000fc80000004019 */
[----:B------:R-:W-:-:S04]  /*0d30*/  FADD R26, R18, -12583039 ;  /* 0xcb40007f121a7421 */ /* 0x000fc80000000000 */
[----:B------:R-:W-:-:S04]  /*0d40*/  FFMA R26, R19, 1.4426950216293334961, -R26 ;  /* 0x3fb8aa3b131a7823 */ /* 0x000fc8000000081a */
[----:B------:R-:W-:Y:S01]  /*0d50*/  FFMA R19, R19, 1.925963033500011079e-08, R26 ;  /* 0x32a5706013137823 */ /* 0x000fe2000000001a */
[----:B------:R-:W-:Y:S02]  /*0d60*/  IADD3 R23, PT, PT, R6, R23, RZ ;  /* 0x0000001706177210 */ /* 0x000fe40007ffe0ff */
[----:B------:R-:W-:Y:S02]  /*0d70*/  SHF.L.U32 R18, R18, 0x17, RZ ;  /* 0x0000001712127819 */ /* 0x000fe400000006ff */
[----:B------:R-:W-:Y:S01]  /*0d80*/  ISETP.GE.AND P1, PT, R23, R22, PT ;  /* 0x000000161700720c */ /* 0x000fe20003f26270 */
[----:B--2---:R-:W-:-:S04]  /*0d90*/  FADD R5, -R3, R4 ;  /* 0x0000000403057221 */ /* 0x004fc80000000100 */
[----:B------:R-:W-:Y:S01]  /*0da0*/  FFMA.SAT R4, R5, R24, 0.5 ;  /* 0x3f00000005047423 */ /* 0x000fe20000002018 */
[----:B-----5:R-:W-:-:S03]  /*0db0*/  FADD R17, -R3, R16 ;  /* 0x0000001003117221 */ /* 0x020fc60000000100 */
[----:B------:R-:W-:Y:S01]  /*0dc0*/  FFMA.RM R4, R4, R25, 12582913 ;  /* 0x4b40000104047423 */ /* 0x000fe20000004019 */
[----:B------:R-:W-:-:S03]  /*0dd0*/  FFMA.SAT R24, R17, R24, 0.5 ;  /* 0x3f00000011187423 */ /* 0x000fc60000002018 */
[----:B------:R-:W-:Y:S01]  /*0de0*/  FADD R16, R4, -12583039 ;  /* 0xcb40007f04107421 */ /* 0x000fe20000000000 */
[----:B------:R-:W-:-:S03]  /*0df0*/  FFMA.RM R25, R24, R25, 12582913 ;  /* 0x4b40000118197423 */ /* 0x000fc60000004019 */
[----:B------:R-:W-:Y:S01]  /*0e00*/  FFMA R24, R5, 1.4426950216293334961, -R16 ;  /* 0x3fb8aa3b05187823 */ /* 0x000fe20000000810 */
[----:B------:R-:W-:-:S03]  /*0e10*/  FADD R26, R25, -12583039 ;  /* 0xcb40007f191a7421 */ /* 0x000fc60000000000 */
[----:B------:R-:W-:Y:S01]  /*0e20*/  FFMA R5, R5, 1.925963033500011079e-08, R24 ;  /* 0x32a5706005057823 */ /* 0x000fe20000000018 */
[C---:B------:R-:W-:Y:S01]  /*0e30*/  FFMA R26, R17.reuse, 1.4426950216293334961, -R26 ;  /* 0x3fb8aa3b111a7823 */ /* 0x040fe2000000081a */
[----:B------:R-:W1:Y:S03]  /*0e40*/  MUFU.EX2 R16, R19 ;  /* 0x0000001300107308 */ /* 0x000e660000000800 */
[----:B------:R-:W-:-:S05]  /*0e50*/  FFMA R26, R17, 1.925963033500011079e-08, R26 ;  /* 0x32a57060111a7823 */ /* 0x000fca000000001a */
[----:B------:R-:W2:Y:S08]  /*0e60*/  MUFU.EX2 R5, R5 ;  /* 0x0000000500057308 */ /* 0x000eb00000000800 */
[----:B------:R-:W3:Y:S01]  /*0e70*/  MUFU.EX2 R26, R26 ;  /* 0x0000001a001a7308 */ /* 0x000ee20000000800 */
[----:B------:R-:W-:Y:S01]  /*0e80*/  SHF.L.U32 R17, R4, 0x17, RZ ;  /* 0x0000001704117819 */ /* 0x000fe200000006ff */
[----:B-1----:R-:W-:Y:S01]  /*0e90*/  FFMA R16, R18, R16, R21 ;  /* 0x0000001012107223 */ /* 0x002fe20000000015 */
[----:B------:R-:W-:-:S03]  /*0ea0*/  IMAD.SHL.U32 R21, R25, 0x800000, RZ ;  /* 0x0080000019157824 */ /* 0x000fc600078e00ff */
[----:B--2---:R-:W-:-:S04]  /*0eb0*/  FFMA R16, R17, R5, R16 ;  /* 0x0000000511107223 */ /* 0x004fc80000000010 */
[----:B---3--:R-:W-:Y:S01]  /*0ec0*/  FFMA R21, R21, R26, R16 ;  /* 0x0000001a15157223 */ /* 0x008fe20000000010 */
[----:B------:R-:W-:Y:S06]  /*0ed0*/  @!P1 BRA `(.L_x_13) ;  /* 0xfffffffc00249947 */ /* 0x000fec000383ffff */
.L_x_12:
[----:B------:R-:W-:Y:S05]  /*0ee0*/  BSYNC.RECONVERGENT B0 ;  /* 0x0000000000007941 */ /* 0x000fea0003800200 */
.L_x_11:
[----:B-1----:R1:W-:Y:S01]  /*0ef0*/  STS [R0], R21 ;  /* 0x0000001500007388 */ /* 0x0023e20000000800 */
[----:B------:R-:W-:Y:S06]  /*0f00*/  BAR.SYNC.DEFER_BLOCKING 0x0 ;  /* 0x0000000000007b1d */ /* 0x000fec0000010000 */
[----:B------:R-:W-:Y:S05]  /*0f10*/  @!P0 BRA `(.L_x_14) ;  /* 0x0000000000308947 */ /* 0x000fea0003800000 */
[----:B--2---:R-:W-:-:S07]  /*0f20*/  MOV R3, R11 ;  /* 0x0000000b00037202 */ /* 0x004fce0000000f00 */
.L_x_15:
[----:B------:R-:W-:-:S04]  /*0f30*/  SHF.R.U32.HI R17, RZ, 0x1, R3 ;  /* 0x00000001ff117819 */ /* 0x000fc80000011603 */
[----:B------:R-:W-:-:S13]  /*0f40*/  ISETP.GE.U32.AND P0, PT, R20, R17, PT ;  /* 0x000000111400720c */ /* 0x000fda0003f06070 */
[----:B------:R-:W-:Y:S01]  /*0f50*/  @!P0 LEA R4, R17, R0, 0x2 ;  /* 0x0000000011048211 */ /* 0x000fe200078e10ff */
[----:B------:R-:W-:Y:S05]  /*0f60*/  @!P0 LDS R5, [R0] ;  /* 0x0000000000058984 */ /* 0x000fea0000000800 */
[----:B------:R-:W2:Y:S02]  /*0f70*/  @!P0 LDS R4, [R4] ;  /* 0x0000000004048984 */ /* 0x000ea40000000800 */
[----:B--2---:R-:W-:-:S05]  /*0f80*/  @!P0 FADD R5, R4, R5 ;  /* 0x0000000504058221 */ /* 0x004fca0000000000 */
[----:B------:R3:W-:Y:S01]  /*0f90*/  @!P0 STS [R0], R5 ;  /* 0x0000000500008388 */ /* 0x0007e20000000800 */
[----:B------:R-:W-:Y:S01]  /*0fa0*/  BAR.SYNC.DEFER_BLOCKING 0x0 ;  /* 0x0000000000007b1d */ /* 0x000fe20000010000 */
[----:B------:R-:W-:Y:S02]  /*0fb0*/  ISETP.GE.U32.AND P0, PT, R3, 0x4, PT ;  /* 0x000000040300780c */ /* 0x000fe40003f06070 */
[----:B------:R-:W-:-:S11]  /*0fc0*/  MOV R3, R17 ;  /* 0x0000001100037202 */ /* 0x000fd60000000f00 */
[----:B---3--:R-:W-:Y:S05]  /*0fd0*/  @P0 BRA `(.L_x_15) ;  /* 0xfffffffc00d40947 */ /* 0x008fea000383ffff */
.L_x_14:
[----:B------:R-:W3:Y:S01]  /*0fe0*/  S2UR UR7, SR_CgaCtaId ;  /* 0x00000000000779c3 */ /* 0x000ee20000008800 */
[----:B------:R-:W-:Y:S01]  /*0ff0*/  ISETP.NE.AND P0, PT, R7, 0x3, PT ;  /* 0x000000030700780c */ /* 0x000fe20003f05270 */
[----:B------:R-:W-:Y:S01]  /*1000*/  UMOV UR5, 0x400 ;  /* 0x0000040000057882 */ /* 0x000fe20000000000 */
[----:B------:R-:W-:Y:S01]  /*1010*/  BSSY.RECONVERGENT B0, `(.L_x_16) ;  /* 0x0000068000007945 */ /* 0x000fe20003800200 */
[----:B------:R-:W-:Y:S01]  /*1020*/  IMAD.MOV.U32 R5, RZ, RZ, R20 ;  /* 0x000000ffff057224 */ /* 0x000fe200078e0014 */
[----:B---3--:R-:W-:-:S09]  /*1030*/  ULEA UR5, UR7, UR5, 0x18 ;  /* 0x0000000507057291 */ /* 0x008fd2000f8ec0ff */
[----:B------:R-:W3:Y:S04]  /*1040*/  LDS R4, [UR5] ;  /* 0x00000005ff047984 */ /* 0x000ee80008000800 */
[----:B01----:R-:W0:Y:S01]  /*1050*/  LDS R0, [UR5+0x1000] ;  /* 0x00100005ff007984 */ /* 0x003e220008000800 */
[----:B------:R-:W-:Y:S05]  /*1060*/  @!P0 BRA `(.L_x_17) ;  /* 0x0000000400888947 */ /* 0x000fea0003800000 */
[----:B------:R1:W2:Y:S01]  /*1070*/  LDG.E R15, desc[UR10][R14.64] ;  /* 0x0000000a0e0f7981 */ /* 0x0002a2000c1e1900 */
[----:B------:R-:W-:Y:S01]  /*1080*/  HFMA2 R16, -RZ, RZ, 0.96630859375, -0.0022525787353515625 ;  /* 0x3bbb989dff107431 */ /* 0x000fe200000001ff */
[----:B------:R-:W-:Y:S01]  /*1090*/  MOV R18, 0x437c0000 ;  /* 0x437c000000127802 */ /* 0x000fe20000000f00 */
[----:B0-----:R-:W1:Y:S01]  /*10a0*/  MUFU.RCP R17, R0 ;  /* 0x0000000000117308 */ /* 0x001e620000001000 */
[----:B------:R-:W-:Y:S01]  /*10b0*/  BSSY.RECONVERGENT B1, `(.L_x_18) ;  /* 0x0000015000017945 */ /* 0x000fe20003800200 */
[----:B------:R-:W-:Y:S01]  /*10c0*/  ISETP.NE.AND P2, PT, R7, RZ, PT ;  /* 0x000000ff0700720c */ /* 0x000fe20003f45270 */
[----:B-1----:R-:W-:-:S04]  /*10d0*/  FFMA R14, -R0, R17, 1 ;  /* 0x3f800000000e7423 */ /* 0x002fc80000000111 */
[----:B------:R-:W-:Y:S01]  /*10e0*/  FFMA R14, R17, R14, R17 ;  /* 0x0000000e110e7223 */ /* 0x000fe20000000011 */
[----:B--23--:R-:W-:-:S04]  /*10f0*/  FADD R3, -R4, R15 ;  /* 0x0000000f04037221 */ /* 0x00cfc80000000100 */
[----:B------:R-:W-:-:S04]  /*1100*/  FFMA.SAT R5, R3, R16, 0.5 ;  /* 0x3f00000003057423 */ /* 0x000fc80000002010 */
[----:B------:R-:W-:-:S04]  /*1110*/  FFMA.RM R5, R5, R18, 12582913 ;  /* 0x4b40000105057423 */ /* 0x000fc80000004012 */
[----:B------:R-:W-:-:S04]  /*1120*/  FADD R16, R5, -12583039 ;  /* 0xcb40007f05107421 */ /* 0x000fc80000000000 */
[----:B------:R-:W-:-:S04]  /*1130*/  FFMA R16, R3, 1.4426950216293334961, -R16 ;  /* 0x3fb8aa3b03107823 */ /* 0x000fc80000000810 */
[----:B------:R-:W-:Y:S01]  /*1140*/  FFMA R16, R3, 1.925963033500011079e-08, R16 ;  /* 0x32a5706003107823 */ /* 0x000fe20000000010 */
[----:B------:R-:W-:-:S05]  /*1150*/  SHF.L.U32 R3, R5, 0x17, RZ ;  /* 0x0000001705037819 */ /* 0x000fca00000006ff */
[----:B------:R-:W0:Y:S02]  /*1160*/  MUFU.EX2 R16, R16 ;  /* 0x0000001000107308 */ /* 0x000e240000000800 */
[----:B0-----:R-:W-:-:S06]  /*1170*/  FMUL R3, R3, R16 ;  /* 0x0000001003037220 */ /* 0x001fcc0000400000 */
[----:B------:R-:W0:Y:S01]  /*1180*/  FCHK P0, R3, R0 ;  /* 0x0000000003007302 */ /* 0x000e220000000000 */
[----:B------:R-:W-:-:S04]  /*1190*/  FFMA R5, R3, R14, RZ ;  /* 0x0000000e03057223 */ /* 0x000fc800000000ff */
[----:B------:R-:W-:-:S04]  /*11a0*/  FFMA R15, -R0, R5, R3 ;  /* 0x00000005000f7223 */ /* 0x000fc80000000103 */
[----:B------:R-:W-:Y:S01]  /*11b0*/  FFMA R17, R14, R15, R5 ;  /* 0x0000000f0e117223 */ /* 0x000fe20000000005 */
[----:B0-----:R-:W-:Y:S06]  /*11c0*/  @!P0 BRA `(.L_x_19) ;  /* 0x00000000000c8947 */ /* 0x001fec0003800000 */
[----:B------:R-:W-:-:S07]  /*11d0*/  MOV R22, 0x11f0 ;  /* 0x000011f000167802 */ /* 0x000fce0000000f00 */
[----:B------:R-:W-:Y:S05]  /*11e0*/  CALL.REL.NOINC `($__internal_0_$__cuda_sm3x_div_rn_noftz_f32_slowpath) ;  /* 0x0000000c003c7944 */ /* 0x000fea0003c00000 */
[----:B------:R-:W-:-:S07]  /*11f0*/  IMAD.MOV.U32 R17, RZ, RZ, R3 ;  /* 0x000000ffff117224 */ /* 0x000fce00078e0003 */
.L_x_19:
[----:B------:R-:W-:Y:S05]  /*1200*/  BSYNC.RECONVERGENT B1 ;  /* 0x0000000000017941 */ /* 0x000fea0003800200 */
.L_x_18:
[----:B------:R-:W0:Y:S01]  /*1210*/  LDC.64 R14, c[0x0][0x388] ;  /* 0x0000e200ff0e7b82 */ /* 0x000e220000000a00 */
[----:B------:R-:W-:Y:S01]  /*1220*/  MOV R5, R10 ;  /* 0x0000000a00057202 */ /* 0x000fe20000000f00 */
[----:B0-----:R-:W-:-:S05]  /*1230*/  IMAD.WIDE R14, R2, 0x4, R14 ;  /* 0x00000004020e7825 */ /* 0x001fca00078e020e */
[----:B------:R1:W-:Y:S01]  /*1240*/  STG.E desc[UR10][R14.64], R17 ;  /* 0x000000110e007986 */ /* 0x0003e2000c10190a */
[----:B------:R-:W-:Y:S05]  /*1250*/  @!P2 BRA `(.L_x_17) ;  /* 0x00000004000ca947 */ /* 0x000fea0003800000 */
[----:B------:R0:W2:Y:S01]  /*1260*/  LDG.E R13, desc[UR10][R12.64] ;  /* 0x0000000a0c0d7981 */ /* 0x0000a2000c1e1900 */
[----:B------:R-:W-:Y:S01]  /*1270*/  HFMA2 R3, -RZ, RZ, 0.96630859375, -0.0022525787353515625 ;  /* 0x3bbb989dff037431 */ /* 0x000fe200000001ff */
[----:B------:R-:W-:Y:S01]  /*1280*/  MOV R16, 0x437c0000 ;  /* 0x437c000000107802 */ /* 0x000fe20000000f00 */
[----:B-1----:R-:W0:Y:S01]  /*1290*/  MUFU.RCP R17, R0 ;  /* 0x0000000000117308 */ /* 0x002e220000001000 */
[----:B------:R-:W-:Y:S01]  /*12a0*/  BSSY.RECONVERGENT B1, `(.L_x_20) ;  /* 0x0000015000017945 */ /* 0x000fe20003800200 */
[----:B------:R-:W-:Y:S01]  /*12b0*/  ISETP.NE.AND P2, PT, R7, 0x1, PT ;  /* 0x000000010700780c */ /* 0x000fe20003f45270 */
[----:B0-----:R-:W-:Y:S01]  /*12c0*/  FFMA R12, -R0, R17, 1 ;  /* 0x3f800000000c7423 */ /* 0x001fe20000000111 */
[----:B--2---:R-:W-:-:S04]  /*12d0*/  FADD R2, -R4, R13 ;  /* 0x0000000d04027221 */ /* 0x004fc80000000100 */
[----:B------:R-:W-:-:S04]  /*12e0*/  FFMA.SAT R3, R2, R3, 0.5 ;  /* 0x3f00000002037423 */ /* 0x000fc80000002003 */
[----:B------:R-:W-:-:S04]  /*12f0*/  FFMA.RM R3, R3, R16, 12582913 ;  /* 0x4b40000103037423 */ /* 0x000fc80000004010 */
[C---:B------:R-:W-:Y:S01]  /*1300*/  FADD R5, R3.reuse, -12583039 ;  /* 0xcb40007f03057421 */ /* 0x040fe20000000000 */
[----:B------:R-:W-:-:S03]  /*1310*/  IMAD.SHL.U32 R3, R3, 0x800000, RZ ;  /* 0x0080000003037824 */ /* 0x000fc600078e00ff */
[----:B------:R-:W-:-:S04]  /*1320*/  FFMA R5, R2, 1.4426950216293334961, -R5 ;  /* 0x3fb8aa3b02057823 */ /* 0x000fc80000000805 */
[----:B------:R-:W-:-:S04]  /*1330*/  FFMA R5, R2, 1.925963033500011079e-08, R5 ;  /* 0x32a5706002057823 */ /* 0x000fc80000000005 */
[----:B------:R-:W0:Y:S02]  /*1340*/  MUFU.EX2 R2, R5 ;  /* 0x0000000500027308 */ /* 0x000e240000000800 */
[----:B0-----:R-:W-:Y:S01]  /*1350*/  FMUL R13, R3, R2 ;  /* 0x00000002030d7220 */ /* 0x001fe20000400000 */
[----:B------:R-:W-:-:S05]  /*1360*/  FFMA R2, R17, R12, R17 ;  /* 0x0000000c11027223 */ /* 0x000fca0000000011 */
[----:B------:R-:W0:Y:S01]  /*1370*/  FCHK P0, R13, R0 ;  /* 0x000000000d007302 */ /* 0x000e220000000000 */
[----:B------:R-:W-:-:S04]  /*1380*/  FFMA R3, R2, R13, RZ ;  /* 0x0000000d02037223 */ /* 0x000fc800000000ff */
[----:B------:R-:W-:-:S04]  /*1390*/  FFMA R12, -R0, R3, R13 ;  /* 0x00000003000c7223 */ /* 0x000fc8000000010d */
[----:B------:R-:W-:Y:S01]  /*13a0*/  FFMA R3, R2, R12, R3 ;  /* 0x0000000c02037223 */ /* 0x000fe20000000003 */
[----:B0-----:R-:W-:Y:S06]  /*13b0*/  @!P0 BRA `(.L_x_21) ;  /* 0x00000000000c8947 */ /* 0x001fec0003800000 */
[----:B------:R-:W-:Y:S02]  /*13c0*/  MOV R3, R13 ;  /* 0x0000000d00037202 */ /* 0x000fe40000000f00 */
[----:B------:R-:W-:-:S07]  /*13d0*/  MOV R22, 0x13f0 ;  /* 0x000013f000167802 */ /* 0x000fce0000000f00 */
[----:B------:R-:W-:Y:S05]  /*13e0*/  CALL.REL.NOINC `($__internal_0_$__cuda_sm3x_div_rn_noftz_f32_slowpath) ;  /* 0x0000000800bc7944 */ /* 0x000fea0003c00000 */
.L_x_21:
[----:B------:R-:W-:Y:S05]  /*13f0*/  BSYNC.RECONVERGENT B1 ;  /* 0x0000000000017941 */ /* 0x000fea0003800200 */
.L_x_20:
[----:B------:R-:W-:Y:S02]  /*1400*/  IADD3 R12, P0, PT, R6, R14, RZ ;  /* 0x0000000e060c7210 */ /* 0x000fe40007f1e0ff */
[----:B------:R-:W-:Y:S02]  /*1410*/  MOV R5, R8 ;  /* 0x0000000800057202 */ /* 0x000fe40000000f00 */
[----:B------:R-:W-:-:S05]  /*1420*/  IADD3.X R13, PT, PT, RZ, R15, RZ, P0, !PT ;  /* 0x0000000fff0d7210 */ /* 0x000fca00007fe4ff */
[----:B------:R4:W-:Y:S01]  /*1430*/  STG.E desc[UR10][R12.64], R3 ;  /* 0x000000030c007986 */ /* 0x0009e2000c10190a */
[----:B------:R-:W-:Y:S05]  /*1440*/  @!P2 BRA `(.L_x_17) ;  /* 0x000000000090a947 */ /* 0x000fea0003800000 */
[----:B------:R-:W0:Y:S08]  /*1450*/  LDC R5, c[0x0][0x394] ;  /* 0x0000e500ff057b82 */ /* 0x000e300000000800 */
[----:B----4-:R-:W1:Y:S01]  /*1460*/  LDC.64 R2, c[0x0][0x380] ;  /* 0x0000e000ff027b82 */ /* 0x010e620000000a00 */
[----:B0-----:R-:W-:-:S04]  /*1470*/  IMAD R5, R5, UR6, R20 ;  /* 0x0000000605057c24 */ /* 0x001fc8000f8e0214 */
[----:B-1----:R-:W-:-:S03]  /*1480*/  IMAD.WIDE R2, R5, 0x4, R2 ;  /* 0x0000000405027825 */ /* 0x002fc600078e0202 */
[----:B------:R-:W-:-:S04]  /*1490*/  IADD3 R2, P0, P1, R6, R2, R6 ;  /* 0x0000000206027210 */ /* 0x000fc8000791e006 */
[----:B------:R-:W-:-:S06]  /*14a0*/  IADD3.X R3, PT, PT, RZ, R3, RZ, P0, P1 ;  /* 0x00000003ff037210 */ /* 0x000fcc00007e24ff */
[----:B------:R-:W2:Y:S01]  /*14b0*/  LDG.E R3, desc[UR10][R2.64] ;  /* 0x0000000a02037981 */ /* 0x000ea2000c1e1900 */
[----:B------:R-:W-:Y:S02]  /*14c0*/  HFMA2 R15, -RZ, RZ, 3.7421875, 0 ;  /* 0x437c0000ff0f7431 */ /* 0x000fe400000001ff */
[----:B------:R-:W-:Y:S01]  /*14d0*/  IMAD.MOV.U32 R14, RZ, RZ, 0x3bbb989d ;  /* 0x3bbb989dff0e7424 */ /* 0x000fe200078e00ff */
[----:B------:R-:W-:Y:S01]  /*14e0*/  BSSY.RECONVERGENT B1, `(.L_x_22) ;  /* 0x0000017000017945 */ /* 0x000fe20003800200 */
[----:B--2---:R-:W-:-:S04]  /*14f0*/  FADD R5, -R4, R3 ;  /* 0x0000000304057221 */ /* 0x004fc80000000100 */
[----:B------:R-:W-:-:S04]  /*1500*/  FFMA.SAT R14, R5, R14, 0.5 ;  /* 0x3f000000050e7423 */ /* 0x000fc8000000200e */
[----:B------:R-:W-:Y:S02]  /*1510*/  FFMA.RM R14, R14, R15, 12582913 ;  /* 0x4b4000010e0e7423 */ /* 0x000fe4000000400f */
[----:B------:R-:W0:Y:S02]  /*1520*/  MUFU.RCP R15, R0 ;  /* 0x00000000000f7308 */ /* 0x000e240000001000 */
[C---:B------:R-:W-:Y:S01]  /*1530*/  FADD R16, R14.reuse, -12583039 ;  /* 0xcb40007f0e107421 */ /* 0x040fe20000000000 */
[----:B------:R-:W-:-:S03]  /*1540*/  SHF.L.U32 R14, R14, 0x17, RZ ;  /* 0x000000170e0e7819 */ /* 0x000fc600000006ff */
[----:B------:R-:W-:-:S04]  /*1550*/  FFMA R16, R5, 1.4426950216293334961, -R16 ;  /* 0x3fb8aa3b05107823 */ /* 0x000fc80000000810 */
[----:B------:R-:W-:-:S04]  /*1560*/  FFMA R16, R5, 1.925963033500011079e-08, R16 ;  /* 0x32a5706005107823 */ /* 0x000fc80000000010 */
[----:B------:R-:W1:Y:S01]  /*1570*/  MUFU.EX2 R5, R16 ;  /* 0x0000001000057308 */ /* 0x000e620000000800 */
[----:B0-----:R-:W-:-:S04]  /*1580*/  FFMA R2, -R0, R15, 1 ;  /* 0x3f80000000027423 */ /* 0x001fc8000000010f */
[----:B------:R-:W-:Y:S01]  /*1590*/  FFMA R2, R15, R2, R15 ;  /* 0x000000020f027223 */ /* 0x000fe2000000000f */
[----:B-1----:R-:W-:Y:S01]  /*15a0*/  FMUL R17, R14, R5 ;  /* 0x000000050e117220 */ /* 0x002fe20000400000 */
[----:B------:R-:W-:-:S03]  /*15b0*/  IADD3 R5, PT, PT, R11, R8, RZ ;  /* 0x000000080b057210 */ /* 0x000fc60007ffe0ff */
[----:B------:R-:W0:Y:S01]  /*15c0*/  FCHK P0, R17, R0 ;  /* 0x0000000011007302 */ /* 0x000e220000000000 */
[----:B------:R-:W-:-:S04]  /*15d0*/  FFMA R3, R2, R17, RZ ;  /* 0x0000001102037223 */ /* 0x000fc800000000ff */
[----:B------:R-:W-:-:S04]  /*15e0*/  FFMA R14, -R0, R3, R17 ;  /* 0x00000003000e7223 */ /* 0x000fc80000000111 */
[----:B------:R-:W-:Y:S01]  /*15f0*/  FFMA R15, R2, R14, R3 ;  /* 0x0000000e020f7223 */ /* 0x000fe20000000003 */
[----:B0-----:R-:W-:Y:S06]  /*1600*/  @!P0 BRA `(.L_x_23) ;  /* 0x0000000000108947 */ /* 0x001fec0003800000 */
[----:B------:R-:W-:Y:S01]  /*1610*/  IMAD.MOV.U32 R3, RZ, RZ, R17 ;  /* 0x000000ffff037224 */ /* 0x000fe200078e0011 */
[----:B------:R-:W-:-:S07]  /*1620*/  MOV R22, 0x1640 ;  /* 0x0000164000167802 */ /* 0x000fce0000000f00 */
[----:B------:R-:W-:Y:S05]  /*1630*/  CALL.REL.NOINC `($__internal_0_$__cuda_sm3x_div_rn_noftz_f32_slowpath) ;  /* 0x0000000800287944 */ /* 0x000fea0003c00000 */
[----:B------:R-:W-:-:S07]  /*1640*/  MOV R15, R3 ;  /* 0x00000003000f7202 */ /* 0x000fce0000000f00 */
.L_x_23:
[----:B------:R-:W-:Y:S05]  /*1650*/  BSYNC.RECONVERGENT B1 ;  /* 0x0000000000017941 */ /* 0x000fea0003800200 */
.L_x_22:
[----:B------:R-:W-:-:S04]  /*1660*/  IADD3 R2, P0, PT, R6, R12, RZ ;  /* 0x0000000c06027210 */ /* 0x000fc80007f1e0ff */
[----:B------:R-:W-:-:S05]  /*1670*/  IADD3.X R3, PT, PT, RZ, R13, RZ, P0, !PT ;  /* 0x0000000dff037210 */ /* 0x000fca00007fe4ff */
[----:B------:R0:W-:Y:S04]  /*1680*/  STG.E desc[UR10][R2.64], R15 ;  /* 0x0000000f02007986 */ /* 0x0001e8000c10190a */
.L_x_17:
[----:B------:R-:W-:Y:S05]  /*1690*/  BSYNC.RECONVERGENT B0 ;  /* 0x0000000000007941 */ /* 0x000fea0003800200 */
.L_x_16:
[----:B0-----:R-:W0:Y:S01]  /*16a0*/  LDC R2, c[0x0][0x394] ;  /* 0x0000e500ff027b82 */ /* 0x001e220000000800 */
[----:B------:R-:W-:Y:S01]  /*16b0*/  ISETP.GE.U32.AND P0, PT, R9, 0x3, PT ;  /* 0x000000030900780c */ /* 0x000fe20003f06070 */
[----:B------:R-:W0:Y:S01]  /*16c0*/  LDCU UR5, c[0x0][0x394] ;  /* 0x00007280ff0577ac */ /* 0x000e220008000800 */
[----:B------:R-:W-:Y:S05]  /*16d0*/  BSSY.RECONVERGENT B0, `(.L_x_24) ;  /* 0x000007e000007945 */ /* 0x000fea0003800200 */
[----:B----4-:R-:W4:Y:S08]  /*16e0*/  LDC.64 R12, c[0x0][0x380] ;  /* 0x0000e000ff0c7b82 */ /* 0x010f300000000a00 */
[----:B-1----:R-:W1:Y:S01]  /*16f0*/  LDC.64 R14, c[0x0][0x388] ;  /* 0x0000e200ff0e7b82 */ /* 0x002e620000000a00 */
[----:B------:R-:W-:Y:S05]  /*1700*/  @!P0 BRA `(.L_x_25) ;  /* 0x0000000400e88947 */ /* 0x000fea0003800000 */
.L_x_34:
[----:B0-----:R-:W-:-:S04]  /*1710*/  IMAD R19, R2, UR6, R5 ;  /* 0x0000000602137c24 */ /* 0x001fc8000f8e0205 */
[----:B----4-:R-:W-:-:S05]  /*1720*/  IMAD.WIDE R16, R19, 0x4, R12 ;  /* 0x0000000413107825 */ /* 0x010fca00078e020c */
[----:B--2---:R-:W3:Y:S01]  /*1730*/  LDG.E R3, desc[UR10][R16.64] ;  /* 0x0000000a10037981 */ /* 0x004ee2000c1e1900 */
[----:B------:R-:W-:Y:S02]  /*1740*/  HFMA2 R18, -RZ, RZ, 0.96630859375, -0.0022525787353515625 ;  /* 0x3bbb989dff127431 */ /* 0x000fe400000001ff */
[----:B------:R-:W-:Y:S01]  /*1750*/  IMAD.MOV.U32 R21, RZ, RZ, 0x437c0000 ;  /* 0x437c0000ff157424 */ /* 0x000fe200078e00ff */
[----:B------:R-:W-:Y:S01]  /*1760*/  BSSY.RECONVERGENT B1, `(.L_x_26) ;  /* 0x0000015000017945 */ /* 0x000fe20003800200 */
[----:B---3--:R-:W-:-:S04]  /*1770*/  FADD R3, -R4, R3 ;  /* 0x0000000304037221 */ /* 0x008fc80000000100 */
[----:B------:R-:W-:-:S04]  /*1780*/  FFMA.SAT R18, R3, R18, 0.5 ;  /* 0x3f00000003127423 */ /* 0x000fc80000002012 */
[----:B------:R-:W-:Y:S02]  /*1790*/  FFMA.RM R18, R18, R21, 12582913 ;  /* 0x4b40000112127423 */ /* 0x000fe40000004015 */
[----:B------:R-:W0:Y:S02]  /*17a0*/  MUFU.RCP R21, R0 ;  /* 0x0000000000157308 */ /* 0x000e240000001000 */
[C---:B------:R-:W-:Y:S01]  /*17b0*/  FADD R22, R18.reuse, -12583039 ;  /* 0xcb40007f12167421 */ /* 0x040fe20000000000 */
[----:B------:R-:W-:-:S03]  /*17c0*/  SHF.L.U32 R18, R18, 0x17, RZ ;  /* 0x0000001712127819 */ /* 0x000fc600000006ff */
[----:B------:R-:W-:-:S04]  /*17d0*/  FFMA R22, R3, 1.4426950216293334961, -R22 ;  /* 0x3fb8aa3b03167823 */ /* 0x000fc80000000816 */
[----:B------:R-:W-:-:S04]  /*17e0*/  FFMA R22, R3, 1.925963033500011079e-08, R22 ;  /* 0x32a5706003167823 */ /* 0x000fc80000000016 */
[----:B------:R-:W2:Y:S01]  /*17f0*/  MUFU.EX2 R3, R22 ;  /* 0x0000001600037308 */ /* 0x000ea20000000800 */
[----:B0-----:R-:W-:Y:S01]  /*1800*/  FFMA R24, -R0, R21, 1 ;  /* 0x3f80000000187423 */ /* 0x001fe20000000115 */
[----:B--2---:R-:W-:-:S03]  /*1810*/  FMUL R23, R18, R3 ;  /* 0x0000000312177220 */ /* 0x004fc60000400000 */
[----:B------:R-:W-:-:S03]  /*1820*/  FFMA R3, R21, R24, R21 ;  /* 0x0000001815037223 */ /* 0x000fc60000000015 */
[----:B------:R-:W0:Y:S01]  /*1830*/  FCHK P0, R23, R0 ;  /* 0x0000000017007302 */ /* 0x000e220000000000 */
[----:B------:R-:W-:-:S04]  /*1840*/  FFMA R18, R3, R23, RZ ;  /* 0x0000001703127223 */ /* 0x000fc800000000ff */
[----:B------:R-:W-:-:S04]  /*1850*/  FFMA R21, -R0, R18, R23 ;  /* 0x0000001200157223 */ /* 0x000fc80000000117 */
[----:B------:R-:W-:Y:S01]  /*1860*/  FFMA R3, R3, R21, R18 ;  /* 0x0000001503037223 */ /* 0x000fe20000000012 */
[----:B0-----:R-:W-:Y:S06]  /*1870*/  @!P0 BRA `(.L_x_27) ;  /* 0x00000000000c8947 */ /* 0x001fec0003800000 */
[----:B------:R-:W-:Y:S02]  /*1880*/  MOV R3, R23 ;  /* 0x0000001700037202 */ /* 0x000fe40000000f00 */
[----:B------:R-:W-:-:S07]  /*1890*/  MOV R22, 0x18b0 ;  /* 0x000018b000167802 */ /* 0x000fce0000000f00 */
[----:B-1----:R-:W-:Y:S05]  /*18a0*/  CALL.REL.NOINC `($__internal_0_$__cuda_sm3x_div_rn_noftz_f32_slowpath) ;  /* 0x00000004008c7944 */ /* 0x002fea0003c00000 */
.L_x_27:
[----:B------:R-:W-:Y:S05]  /*18b0*/  BSYNC.RECONVERGENT B1 ;  /* 0x0000000000017941 */ /* 0x000fea0003800200 */
.L_x_26:
[----:B------:R-:W-:Y:S01]  /*18c0*/  IADD3 R16, P0, PT, R6, R16, RZ ;  /* 0x0000001006107210 */ /* 0x000fe20007f1e0ff */
[----:B-1----:R-:W-:-:S03]  /*18d0*/  IMAD.WIDE R18, R19, 0x4, R14 ;  /* 0x0000000413127825 */ /* 0x002fc600078e020e */
[----:B------:R-:W-:Y:S02]  /*18e0*/  IADD3.X R17, PT, PT, RZ, R17, RZ, P0, !PT ;  /* 0x00000011ff117210 */ /* 0x000fe400007fe4ff */
[----:B------:R0:W-:Y:S04]  /*18f0*/  STG.E desc[UR10][R18.64], R3 ;  /* 0x0000000312007986 */ /* 0x0001e8000c10190a */
[----:B------:R-:W2:Y:S01]  /*1900*/  LDG.E R21, desc[UR10][R16.64] ;  /* 0x0000000a10157981 */ /* 0x000ea2000c1e1900 */
[----:B------:R-:W-:Y:S01]  /*1910*/  IMAD.MOV.U32 R22, RZ, RZ, 0x3bbb989d ;  /* 0x3bbb989dff167424 */ /* 0x000fe200078e00ff */
[----:B------:R-:W-:Y:S01]  /*1920*/  MOV R23, 0x437c0000 ;  /* 0x437c000000177802 */ /* 0x000fe20000000f00 */
[----:B------:R-:W1:Y:S01]  /*1930*/  MUFU.RCP R25, R0 ;  /* 0x0000000000197308 */ /* 0x000e620000001000 */
[----:B------:R-:W-:Y:S01]  /*1940*/  BSSY.RECONVERGENT B1, `(.L_x_28) ;  /* 0x0000014000017945 */ /* 0x000fe20003800200 */
[----:B-1----:R-:W-:Y:S01]  /*1950*/  FFMA R26, -R0, R25, 1 ;  /* 0x3f800000001a7423 */ /* 0x002fe20000000119 */
[----:B--2---:R-:W-:-:S04]  /*1960*/  FADD R21, -R4, R21 ;  /* 0x0000001504157221 */ /* 0x004fc80000000100 */
[----:B------:R-:W-:-:S04]  /*1970*/  FFMA.SAT R22, R21, R22, 0.5 ;  /* 0x3f00000015167423 */ /* 0x000fc80000002016 */
[----:B------:R-:W-:-:S04]  /*1980*/  FFMA.RM R22, R22, R23, 12582913 ;  /* 0x4b40000116167423 */ /* 0x000fc80000004017 */
[C---:B------:R-:W-:Y:S01]  /*1990*/  FADD R24, R22.reuse, -12583039 ;  /* 0xcb40007f16187421 */ /* 0x040fe20000000000 */
[----:B------:R-:W-:-:S03]  /*19a0*/  SHF.L.U32 R22, R22, 0x17, RZ ;  /* 0x0000001716167819 */ /* 0x000fc600000006ff */
[----:B------:R-:W-:-:S04]  /*19b0*/  FFMA R24, R21, 1.4426950216293334961, -R24 ;  /* 0x3fb8aa3b15187823 */ /* 0x000fc80000000818 */
[----:B------:R-:W-:-:S04]  /*19c0*/  FFMA R24, R21, 1.925963033500011079e-08, R24 ;  /* 0x32a5706015187823 */ /* 0x000fc80000000018 */
[----:B0-----:R-:W0:Y:S02]  /*19d0*/  MUFU.EX2 R3, R24 ;  /* 0x0000001800037308 */ /* 0x001e240000000800 */
        /* <DEDUP_REMOVED lines=10> */
.L_x_29:
[----:B------:R-:W-:Y:S05]  /*1a80*/  BSYNC.RECONVERGENT B1 ;  /* 0x0000000000017941 */ /* 0x000fea0003800200 */
.L_x_28:
[C---:B------:R-:W-:Y:S02]  /*1a90*/  IADD3 R18, P0, PT, R6.reuse, R18, RZ ;  /* 0x0000001206127210 */ /* 0x040fe40007f1e0ff */
[----:B------:R-:W-:-:S03]  /*1aa0*/  IADD3 R16, P1, PT, R6, R16, RZ ;  /* 0x0000001006107210 */ /* 0x000fc60007f3e0ff */
[----:B------:R-:W-:Y:S01]  /*1ab0*/  IMAD.X R19, RZ, RZ, R19, P0 ;  /* 0x000000ffff137224 */ /* 0x000fe200000e0613 */
[----:B------:R-:W-:-:S04]  /*1ac0*/  IADD3.X R17, PT, PT, RZ, R17, RZ, P1, !PT ;  /* 0x00000011ff117210 */ /* 0x000fc80000ffe4ff */
[----:B------:R0:W-:Y:S04]  /*1ad0*/  STG.E desc[UR10][R18.64], R3 ;  /* 0x0000000312007986 */ /* 0x0001e8000c10190a */
[----:B------:R-:W2:Y:S01]  /*1ae0*/  LDG.E R21, desc[UR10][R16.64] ;  /* 0x0000000a10157981 */ /* 0x000ea2000c1e1900 */
[----:B------:R-:W-:Y:S01]  /*1af0*/  HFMA2 R22, -RZ, RZ, 0.96630859375, -0.0022525787353515625 ;  /* 0x3bbb989dff167431 */ /* 0x000fe200000001ff */
        /* <DEDUP_REMOVED lines=8> */
[----:B------:R-:W-:-:S03]  /*1b80*/  IMAD.SHL.U32 R22, R22, 0x800000, RZ ;  /* 0x0080000016167824 */ /* 0x000fc600078e00ff */
        /* <DEDUP_REMOVED lines=13> */
.L_x_31:
[----:B------:R-:W-:Y:S05]  /*1c60*/  BSYNC.RECONVERGENT B1 ;  /* 0x0000000000017941 */ /* 0x000fea0003800200 */
.L_x_30:
[C---:B------:R-:W-:Y:S02]  /*1c70*/  IADD3 R22, P1, PT, R6.reuse, R16, RZ ;  /* 0x0000001006167210 */ /* 0x040fe40007f3e0ff */
[----:B------:R-:W-:Y:S02]  /*1c80*/  IADD3 R16, P0, PT, R6, R18, RZ ;  /* 0x0000001206107210 */ /* 0x000fe40007f1e0ff */
[----:B------:R-:W-:Y:S02]  /*1c90*/  IADD3.X R23, PT, PT, RZ, R17, RZ, P1, !PT ;  /* 0x00000011ff177210 */ /* 0x000fe40000ffe4ff */
[----:B------:R-:W-:-:S05]  /*1ca0*/  IADD3.X R17, PT, PT, RZ, R19, RZ, P0, !PT ;  /* 0x00000013ff117210 */ /* 0x000fca00007fe4ff */
[----:B------:R0:W-:Y:S04]  /*1cb0*/  STG.E desc[UR10][R16.64], R3 ;  /* 0x0000000310007986 */ /* 0x0001e8000c10190a */
[----:B------:R1:W2:Y:S01]  /*1cc0*/  LDG.E R23, desc[UR10][R22.64] ;  /* 0x0000000a16177981 */ /* 0x0002a2000c1e1900 */
[----:B------:R-:W-:Y:S02]  /*1cd0*/  HFMA2 R24, -RZ, RZ, 3.7421875, 0 ;  /* 0x437c0000ff187431 */ /* 0x000fe400000001ff */
[----:B------:R-:W-:Y:S01]  /*1ce0*/  IMAD.MOV.U32 R19, RZ, RZ, 0x3bbb989d ;  /* 0x3bbb989dff137424 */ /* 0x000fe200078e00ff */
[----:B------:R-:W1:Y:S01]  /*1cf0*/  MUFU.RCP R25, R0 ;  /* 0x0000000000197308 */ /* 0x000e620000001000 */
[----:B------:R-:W-:Y:S01]  /*1d00*/  BSSY.RECONVERGENT B1, `(.L_x_32) ;  /* 0x0000014000017945 */ /* 0x000fe20003800200 */
[----:B-1----:R-:W-:-:S04]  /*1d10*/  FFMA R22, -R0, R25, 1 ;  /* 0x3f80000000167423 */ /* 0x002fc80000000119 */
[----:B0-----:R-:W-:Y:S01]  /*1d20*/  FFMA R3, R25, R22, R25 ;  /* 0x0000001619037223 */ /* 0x001fe20000000019 */
[----:B--2---:R-:W-:-:S04]  /*1d30*/  FADD R18, -R4, R23 ;  /* 0x0000001704127221 */ /* 0x004fc80000000100 */
[----:B------:R-:W-:-:S04]  /*1d40*/  FFMA.SAT R19, R18, R19, 0.5 ;  /* 0x3f00000012137423 */ /* 0x000fc80000002013 */
[----:B------:R-:W-:-:S04]  /*1d50*/  FFMA.RM R19, R19, R24, 12582913 ;  /* 0x4b40000113137423 */ /* 0x000fc80000004018 */
[C---:B------:R-:W-:Y:S01]  /*1d60*/  FADD R21, R19.reuse, -12583039 ;  /* 0xcb40007f13157421 */ /* 0x040fe20000000000 */
[----:B------:R-:W-:-:S03]  /*1d70*/  SHF.L.U32 R19, R19, 0x17, RZ ;  /* 0x0000001713137819 */ /* 0x000fc600000006ff */
[----:B------:R-:W-:-:S04]  /*1d80*/  FFMA R21, R18, 1.4426950216293334961, -R21 ;  /* 0x3fb8aa3b12157823 */ /* 0x000fc80000000815 */
[----:B------:R-:W-:-:S04]  /*1d90*/  FFMA R21, R18, 1.925963033500011079e-08, R21 ;  /* 0x32a5706012157823 */ /* 0x000fc80000000015 */
[----:B------:R-:W0:Y:S02]  /*1da0*/  MUFU.EX2 R18, R21 ;  /* 0x0000001500127308 */ /* 0x000e240000000800 */
[----:B0-----:R-:W-:-:S06]  /*1db0*/  FMUL R23, R19, R18 ;  /* 0x0000001213177220 */ /* 0x001fcc0000400000 */
        /* <DEDUP_REMOVED lines=8> */
.L_x_33:
[----:B------:R-:W-:Y:S05]  /*1e40*/  BSYNC.RECONVERGENT B1 ;  /* 0x0000000000017941 */ /* 0x000fea0003800200 */
.L_x_32:
[C---:B------:R-:W-:Y:S02]  /*1e50*/  IADD3 R16, P0, PT, R6.reuse, R16, RZ ;  /* 0x0000001006107210 */ /* 0x040fe40007f1e0ff */
[----:B------:R-:W-:-:S03]  /*1e60*/  IADD3 R5, PT, PT, R6, R5, RZ ;  /* 0x0000000506057210 */ /* 0x000fc60007ffe0ff */
[----:B------:R-:W-:Y:S01]  /*1e70*/  IMAD.X R17, RZ, RZ, R17, P0 ;  /* 0x000000ffff117224 */ /* 0x000fe200000e0611 */
[----:B------:R-:W-:-:S04]  /*1e80*/  ISETP.GE.AND P0, PT, R5, UR5, PT ;  /* 0x0000000505007c0c */ /* 0x000fc8000bf06270 */
[----:B------:R0:W-:Y:S09]  /*1e90*/  STG.E desc[UR10][R16.64], R3 ;  /* 0x0000000310007986 */ /* 0x0001f2000c10190a */
[----:B------:R-:W-:Y:S05]  /*1ea0*/  @!P0 BRA `(.L_x_34) ;  /* 0xfffffff800188947 */ /* 0x000fea000383ffff */
.L_x_25:
[----:B0-----:R-:W-:Y:S05]  /*1eb0*/  BSYNC.RECONVERGENT B0 ;  /* 0x0000000000007941 */ /* 0x001fea0003800200 */
.L_x_24:
[----:B------:R-:W-:Y:S05]  /*1ec0*/  BRA.U !UP0, `(.L_x_35) ;  /* 0xffffffe108f47547 */ /* 0x000fea000b83ffff */
[----:B------:R-:W-:Y:S05]  /*1ed0*/  EXIT ;  /* 0x000000000000794d */ /* 0x000fea0003800000 */
        .weak           $__internal_0_$__cuda_sm3x_div_rn_noftz_f32_slowpath
        .type           $__internal_0_$__cuda_sm3x_div_rn_noftz_f32_slowpath,@function
        .size           $__internal_0_$__cuda_sm3x_div_rn_noftz_f32_slowpath,(.L_x_136 - $__internal_0_$__cuda_sm3x_div_rn_noftz_f32_slowpath)
$__internal_0_$__cuda_sm3x_div_rn_noftz_f32_slowpath:
[--C-:B------:R-:W-:Y:S01]  /*1ee0*/  SHF.R.U32.HI R21, RZ, 0x17, R0.reuse ;  /* 0x00000017ff157819 */ /* 0x100fe20000011600 */
[----:B------:R-:W-:Y:S01]  /*1ef0*/  BSSY.RECONVERGENT B2, `(.L_x_36) ;  /* 0x0000064000027945 */ /* 0x000fe20003800200 */
[----:B------:R-:W-:Y:S01]  /*1f00*/  SHF.R.U32.HI R24, RZ, 0x17, R3 ;  /* 0x00000017ff187819 */ /* 0x000fe20000011603 */
[----:B------:R-:W-:Y:S01]  /*1f10*/  IMAD.MOV.U32 R28, RZ, RZ, R0 ;  /* 0x000000ffff1c7224 */ /* 0x000fe200078e0000 */
[----:B------:R-:W-:Y:S02]  /*1f20*/  LOP3.LUT R21, R21, 0xff, RZ, 0xc0, !PT ;  /* 0x000000ff15157812 */ /* 0x000fe400078ec0ff */
[----:B------:R-:W-:Y:S02]  /*1f30*/  LOP3.LUT R24, R24, 0xff, RZ, 0xc0, !PT ;  /* 0x000000ff18187812 */ /* 0x000fe400078ec0ff */
[----:B------:R-:W-:Y:S02]  /*1f40*/  IADD3 R23, PT, PT, R21, -0x1, RZ ;  /* 0xffffffff15177810 */ /* 0x000fe40007ffe0ff */
[----:B------:R-:W-:-:S02]  /*1f50*/  IADD3 R25, PT, PT, R24, -0x1, RZ ;  /* 0xffffffff18197810 */ /* 0x000fc40007ffe0ff */
[----:B------:R-:W-:-:S04]  /*1f60*/  ISETP.GT.U32.AND P0, PT, R23, 0xfd, PT ;  /* 0x000000fd1700780c */ /* 0x000fc80003f04070 */
[----:B------:R-:W-:-:S13]  /*1f70*/  ISETP.GT.U32.OR P0, PT, R25, 0xfd, P0 ;  /* 0x000000fd1900780c */ /* 0x000fda0000704470 */
[----:B------:R-:W-:Y:S01]  /*1f80*/  @!P0 MOV R26, RZ ;  /* 0x000000ff001a8202 */ /* 0x000fe20000000f00 */
[----:B------:R-:W-:Y:S06]  /*1f90*/  @!P0 BRA `(.L_x_37) ;  /* 0x00000000005c8947 */ /* 0x000fec0003800000 */
[----:B------:R-:W-:Y:S02]  /*1fa0*/  FSETP.GTU.FTZ.AND P0, PT, |R3|, +INF , PT ;  /* 0x7f8000000300780b */ /* 0x000fe40003f1c200 */
[----:B------:R-:W-:-:S04]  /*1fb0*/  FSETP.GTU.FTZ.AND P1, PT, |R0|, +INF , PT ;  /* 0x7f8000000000780b */ /* 0x000fc80003f3c200 */
[----:B------:R-:W-:-:S13]  /*1fc0*/  PLOP3.LUT P0, PT, P0, P1, PT, 0xf8, 0x8f ;  /* 0x00000000008f781c */ /* 0x000fda0000703f70 */
[----:B------:R-:W-:Y:S05]  /*1fd0*/  @P0 BRA `(.L_x_38) ;  /* 0x0000000400500947 */ /* 0x000fea0003800000 */
[----:B------:R-:W-:-:S13]  /*1fe0*/  LOP3.LUT P0, RZ, R28, 0x7fffffff, R3, 0xc8, !PT ;  /* 0x7fffffff1cff7812 */ /* 0x000fda000780c803 */
[----:B------:R-:W-:Y:S05]  /*1ff0*/  @!P0 BRA `(.L_x_39) ;  /* 0x0000000400408947 */ /* 0x000fea0003800000 */
[C---:B------:R-:W-:Y:S02]  /*2000*/  FSETP.NEU.FTZ.AND P3, PT, |R3|.reuse, +INF , PT ;  /* 0x7f8000000300780b */ /* 0x040fe40003f7d200 */
[----:B------:R-:W-:Y:S02]  /*2010*/  FSETP.NEU.FTZ.AND P1, PT, |R0|, +INF , PT ;  /* 0x7f8000000000780b */ /* 0x000fe40003f3d200 */
[----:B------:R-:W-:-:S11]  /*2020*/  FSETP.NEU.FTZ.AND P0, PT, |R3|, +INF , PT ;  /* 0x7f8000000300780b */ /* 0x000fd60003f1d200 */
[----:B------:R-:W-:Y:S05]  /*2030*/  @!P1 BRA !P3, `(.L_x_39) ;  /* 0x0000000400309947 */ /* 0x000fea0005800000 */
[----:B------:R-:W-:-:S04]  /*2040*/  LOP3.LUT P3, RZ, R3, 0x7fffffff, RZ, 0xc0, !PT ;  /* 0x7fffffff03ff7812 */ /* 0x000fc8000786c0ff */
[----:B------:R-:W-:-:S13]  /*2050*/  PLOP3.LUT P1, PT, P1, P3, PT, 0x2f, 0xf2 ;  /* 0x0000000000f2781c */ /* 0x000fda0000f26577 */
[----:B------:R-:W-:Y:S05]  /*2060*/  @P1 BRA `(.L_x_40) ;  /* 0x00000004001c1947 */ /* 0x000fea0003800000 */
[----:B------:R-:W-:-:S04]  /*2070*/  LOP3.LUT P1, RZ, R28, 0x7fffffff, RZ, 0xc0, !PT ;  /* 0x7fffffff1cff7812 */ /* 0x000fc8000782c0ff */
[----:B------:R-:W-:-:S13]  /*2080*/  PLOP3.LUT P0, PT, P0, P1, PT, 0x2f, 0xf2 ;  /* 0x0000000000f2781c */ /* 0x000fda0000702577 */
[----:B------:R-:W-:Y:S05]  /*2090*/  @P0 BRA `(.L_x_41) ;  /* 0x0000000400040947 */ /* 0x000fea0003800000 */
[----:B------:R-:W-:Y:S02]  /*20a0*/  ISETP.GE.AND P0, PT, R25, RZ, PT ;  /* 0x000000ff1900720c */ /* 0x000fe40003f06270 */
[----:B------:R-:W-:-:S11]  /*20b0*/  ISETP.GE.AND P1, PT, R23, RZ, PT ;  /* 0x000000ff1700720c */ /* 0x000fd60003f26270 */
[----:B------:R-:W-:Y:S01]  /*20c0*/  @P0 MOV R26, RZ ;  /* 0x000000ff001a0202 */ /* 0x000fe20000000f00 */
[----:B------:R-:W-:Y:S01]  /*20d0*/  @!P0 FFMA R3, R3, 1.84467440737095516160e+19, RZ ;  /* 0x5f80000003038823 */ /* 0x000fe200000000ff */
[----:B------:R-:W-:Y:S01]  /*20e0*/  @!P0 MOV R26, 0xffffffc0 ;  /* 0xffffffc0001a8802 */ /* 0x000fe20000000f00 */
[----:B------:R-:W-:-:S04]  /*20f0*/  @!P1 FFMA R28, R0, 1.84467440737095516160e+19, RZ ;  /* 0x5f800000001c9823 */ /* 0x000fc800000000ff */
[----:B------:R-:W-:-:S07]  /*2100*/  @!P1 VIADD R26, R26, 0x40 ;  /* 0x000000401a1a9836 */ /* 0x000fce0000000000 */
.L_x_37:
[----:B------:R-:W-:Y:S01]  /*2110*/  LEA R29, R21, 0xc0800000, 0x17 ;  /* 0xc0800000151d7811 */ /* 0x000fe200078eb8ff */
[----:B------:R-:W-:Y:S01]  /*2120*/  BSSY.RECONVERGENT B3, `(.L_x_42) ;  /* 0x0000036000037945 */ /* 0x000fe20003800200 */
[----:B------:R-:W-:Y:S02]  /*2130*/  IADD3 R24, PT, PT, R24, -0x7f, RZ ;  /* 0xffffff8118187810 */ /* 0x000fe40007ffe0ff */
[----:B------:R-:W-:Y:S02]  /*2140*/  IADD3 R29, PT, PT, -R29, R28, RZ ;  /* 0x0000001c1d1d7210 */ /* 0x000fe40007ffe1ff */
[----:B------:R-:W-:Y:S02]  /*2150*/  IADD3 R27, PT, PT, R24, 0x7f, -R21 ;  /* 0x0000007f181b7810 */ /* 0x000fe40007ffe815 */
[----:B------:R-:W0:Y:S01]  /*2160*/  MUFU.RCP R28, R29 ;  /* 0x0000001d001c7308 */ /* 0x000e220000001000 */
[----:B------:R-:W-:Y:S01]  /*2170*/  FADD.FTZ R25, -R29, -RZ ;  /* 0x800000ff1d197221 */ /* 0x000fe20000010100 */
[----:B------:R-:W-:-:S03]  /*2180*/  IADD3 R26, PT, PT, R27, R26, RZ ;  /* 0x0000001a1b1a7210 */ /* 0x000fc60007ffe0ff */
[----:B0-----:R-:W-:-:S04]  /*2190*/  FFMA R23, R28, R25, 1 ;  /* 0x3f8000001c177423 */ /* 0x001fc80000000019 */
[----:B------:R-:W-:Y:S01]  /*21a0*/  FFMA R23, R28, R23, R28 ;  /* 0x000000171c177223 */ /* 0x000fe2000000001c */
[----:B------:R-:W-:-:S04]  /*21b0*/  IMAD R28, R24, -0x800000, R3 ;  /* 0xff800000181c7824 */ /* 0x000fc800078e0203 */
[----:B------:R-:W-:-:S04]  /*21c0*/  FFMA R3, R28, R23, RZ ;  /* 0x000000171c037223 */ /* 0x000fc800000000ff */
[----:B------:R-:W-:-:S04]  /*21d0*/  FFMA R24, R25, R3, R28 ;  /* 0x0000000319187223 */ /* 0x000fc8000000001c */
[----:B------:R-:W-:-:S04]  /*21e0*/  FFMA R24, R23, R24, R3 ;  /* 0x0000001817187223 */ /* 0x000fc80000000003 */
[----:B------:R-:W-:-:S04]  /*21f0*/  FFMA R3, R25, R24, R28 ;  /* 0x0000001819037223 */ /* 0x000fc8000000001c */
[----:B------:R-:W-:-:S05]  /*2200*/  FFMA R21, R23, R3, R24 ;  /* 0x0000000317157223 */ /* 0x000fca0000000018 */
[----:B------:R-:W-:-:S04]  /*2210*/  SHF.R.U32.HI R25, RZ, 0x17, R21 ;  /* 0x00000017ff197819 */ /* 0x000fc80000011615 */
[----:B------:R-:W-:-:S05]  /*2220*/  LOP3.LUT R25, R25, 0xff, RZ, 0xc0, !PT ;  /* 0x000000ff19197812 */ /* 0x000fca00078ec0ff */
[----:B------:R-:W-:-:S05]  /*2230*/  IMAD.IADD R25, R25, 0x1, R26 ;  /* 0x0000000119197824 */ /* 0x000fca00078e021a */
[----:B------:R-:W-:-:S04]  /*2240*/  IADD3 R27, PT, PT, R25, -0x1, RZ ;  /* 0xffffffff191b7810 */ /* 0x000fc80007ffe0ff */
[----:B------:R-:W-:-:S13]  /*2250*/  ISETP.GE.U32.AND P0, PT, R27, 0xfe, PT ;  /* 0x000000fe1b00780c */ /* 0x000fda0003f06070 */
[----:B------:R-:W-:Y:S05]  /*2260*/  @!P0 BRA `(.L_x_43) ;  /* 0x0000000000808947 */ /* 0x000fea0003800000 */
[----:B------:R-:W-:-:S13]  /*2270*/  ISETP.GT.AND P0, PT, R25, 0xfe, PT ;  /* 0x000000fe1900780c */ /* 0x000fda0003f04270 */
[----:B------:R-:W-:Y:S05]  /*2280*/  @P0 BRA `(.L_x_44) ;  /* 0x00000000006c0947 */ /* 0x000fea0003800000 */
[----:B------:R-:W-:-:S13]  /*2290*/  ISETP.GE.AND P0, PT, R25, 0x1, PT ;  /* 0x000000011900780c */ /* 0x000fda0003f06270 */
[----:B------:R-:W-:Y:S05]  /*22a0*/  @P0 BRA `(.L_x_45) ;  /* 0x0000000000740947 */ /* 0x000fea0003800000 */
[----:B------:R-:W-:Y:S02]  /*22b0*/  ISETP.GE.AND P0, PT, R25, -0x18, PT ;  /* 0xffffffe81900780c */ /* 0x000fe40003f06270 */
[----:B------:R-:W-:-:S11]  /*22c0*/  LOP3.LUT R21, R21, 0x80000000, RZ, 0xc0, !PT ;  /* 0x8000000015157812 */ /* 0x000fd600078ec0ff */
[----:B------:R-:W-:Y:S05]  /*22d0*/  @!P0 BRA `(.L_x_45) ;  /* 0x0000000000688947 */ /* 0x000fea0003800000 */
[CCC-:B------:R-:W-:Y:S01]  /*22e0*/  FFMA.RZ R26, R23.reuse, R3.reuse, R24.reuse ;  /* 0x00000003171a7223 */ /* 0x1c0fe2000000c018 */
[CCC-:B------:R-:W-:Y:S01]  /*22f0*/  FFMA.RP R27, R23.reuse, R3.reuse, R24.reuse ;  /* 0x00000003171b7223 */ /* 0x1c0fe20000008018 */
[----:B------:R-:W-:Y:S01]  /*2300*/  FFMA.RM R24, R23, R3, R24 ;  /* 0x0000000317187223 */ /* 0x000fe20000004018 */
[C---:B------:R-:W-:Y:S02]  /*2310*/  IADD3 R3, PT, PT, R25.reuse, 0x20, RZ ;  /* 0x0000002019037810 */ /* 0x040fe40007ffe0ff */
[----:B------:R-:W-:Y:S02]  /*2320*/  LOP3.LUT R26, R26, 0x7fffff, RZ, 0xc0, !PT ;  /* 0x007fffff1a1a7812 */ /* 0x000fe400078ec0ff */
[C---:B------:R-:W-:Y:S02]  /*2330*/  ISETP.NE.AND P3, PT, R25.reuse, RZ, PT ;  /* 0x000000ff1900720c */ /* 0x040fe40003f65270 */
[----:B------:R-:W-:Y:S02]  /*2340*/  LOP3.LUT R26, R26, 0x800000, RZ, 0xfc, !PT ;  /* 0x008000001a1a7812 */ /* 0x000fe400078efcff */
[----:B------:R-:W-:-:S02]  /*2350*/  ISETP.NE.AND P1, PT, R25, RZ, PT ;  /* 0x000000ff1900720c */ /* 0x000fc40003f25270 */
[----:B------:R-:W-:Y:S02]  /*2360*/  IADD3 R25, PT, PT, -R25, RZ, RZ ;  /* 0x000000ff19197210 */ /* 0x000fe40007ffe1ff */
[----:B------:R-:W-:Y:S02]  /*2370*/  SHF.L.U32 R3, R26, R3, RZ ;  /* 0x000000031a037219 */ /* 0x000fe400000006ff */
[----:B------:R-:W-:Y:S02]  /*2380*/  FSETP.NEU.FTZ.AND P0, PT, R27, R24, PT ;  /* 0x000000181b00720b */ /* 0x000fe40003f1d000 */
[----:B------:R-:W-:Y:S02]  /*2390*/  SEL R25, R25, RZ, P3 ;  /* 0x000000ff19197207 */ /* 0x000fe40001800000 */
[----:B------:R-:W-:Y:S02]  /*23a0*/  ISETP.NE.AND P1, PT, R3, RZ, P1 ;  /* 0x000000ff0300720c */ /* 0x000fe40000f25270 */
[----:B------:R-:W-:-:S02]  /*23b0*/  SHF.R.U32.HI R26, RZ, R25, R26 ;  /* 0x00000019ff1a7219 */ /* 0x000fc4000001161a */
[----:B------:R-:W-:Y:S02]  /*23c0*/  PLOP3.LUT P0, PT, P0, P1, PT, 0xf8, 0x8f ;  /* 0x00000000008f781c */ /* 0x000fe40000703f70 */
[----:B------:R-:W-:Y:S02]  /*23d0*/  SHF.R.U32.HI R23, RZ, 0x1, R26 ;  /* 0x00000001ff177819 */ /* 0x000fe4000001161a */
[----:B------:R-:W-:-:S04]  /*23e0*/  SEL R24, RZ, 0x1, !P0 ;  /* 0x00000001ff187807 */ /* 0x000fc80004000000 */
[----:B------:R-:W-:-:S04]  /*23f0*/  LOP3.LUT R3, R24, 0x1, R23, 0xf8, !PT ;  /* 0x0000000118037812 */ /* 0x000fc800078ef817 */
[----:B------:R-:W-:-:S05]  /*2400*/  LOP3.LUT R26, R3, R26, RZ, 0xc0, !PT ;  /* 0x0000001a031a7212 */ /* 0x000fca00078ec0ff */
[----:B------:R-:W-:-:S05]  /*2410*/  IMAD.IADD R26, R23, 0x1, R26 ;  /* 0x00000001171a7824 */ /* 0x000fca00078e021a */
[----:B------:R-:W-:Y:S01]  /*2420*/  LOP3.LUT R21, R26, R21, RZ, 0xfc, !PT ;  /* 0x000000151a157212 */ /* 0x000fe200078efcff */
[----:B------:R-:W-:Y:S06]  /*2430*/  BRA `(.L_x_45) ;  /* 0x0000000000107947 */ /* 0x000fec0003800000 */
.L_x_44:
[----:B------:R-:W-:-:S04]  /*2440*/  LOP3.LUT R21, R21, 0x80000000, RZ, 0xc0, !PT ;  /* 0x8000000015157812 */ /* 0x000fc800078ec0ff */
[----:B------:R-:W-:Y:S01]  /*2450*/  LOP3.LUT R21, R21, 0x7f800000, RZ, 0xfc, !PT ;  /* 0x7f80000015157812 */ /* 0x000fe200078efcff */
[----:B------:R-:W-:Y:S06]  /*2460*/  BRA `(.L_x_45) ;  /* 0x0000000000047947 */ /* 0x000fec0003800000 */
.L_x_43:
[----:B------:R-:W-:-:S07]  /*2470*/  LEA R21, R26, R21, 0x17 ;  /* 0x000000151a157211 */ /* 0x000fce00078eb8ff */
.L_x_45:
[----:B------:R-:W-:Y:S05]  /*2480*/  BSYNC.RECONVERGENT B3 ;  /* 0x0000000000037941 */ /* 0x000fea0003800200 */
.L_x_42:
[----:B------:R-:W-:Y:S01]  /*2490*/  MOV R3, R21 ;  /* 0x0000001500037202 */ /* 0x000fe20000000f00 */
[----:B------:R-:W-:Y:S06]  /*24a0*/  BRA `(.L_x_46) ;  /* 0x0000000000207947 */ /* 0x000fec0003800000 */
.L_x_41:
[----:B------:R-:W-:-:S04]  /*24b0*/  LOP3.LUT R3, R28, 0x80000000, R3, 0x48, !PT ;  /* 0x800000001c037812 */ /* 0x000fc800078e4803 */
[----:B------:R-:W-:Y:S01]  /*24c0*/  LOP3.LUT R3, R3, 0x7f800000, RZ, 0xfc, !PT ;  /* 0x7f80000003037812 */ /* 0x000fe200078efcff */
[----:B------:R-:W-:Y:S06]  /*24d0*/  BRA `(.L_x_46) ;  /* 0x0000000000147947 */ /* 0x000fec0003800000 */
.L_x_40:
[----:B------:R-:W-:Y:S01]  /*24e0*/  LOP3.LUT R3, R28, 0x80000000, R3, 0x48, !PT ;  /* 0x800000001c037812 */ /* 0x000fe200078e4803 */
[----:B------:R-:W-:Y:S06]  /*24f0*/  BRA `(.L_x_46) ;  /* 0x00000000000c7947 */ /* 0x000fec0003800000 */
.L_x_39:
[----:B------:R-:W0:Y:S01]  /*2500*/  MUFU.RSQ R3, -QNAN ;  /* 0xffc0000000037908 */ /* 0x000e220000001400 */
[----:B------:R-:W-:Y:S05]  /*2510*/  BRA `(.L_x_46) ;  /* 0x0000000000047947 */ /* 0x000fea0003800000 */
.L_x_38:
[----:B------:R-:W-:-:S07]  /*2520*/  FADD.FTZ R3, R3, R0 ;  /* 0x0000000003037221 */ /* 0x000fce0000010000 */
.L_x_46:
[----:B------:R-:W-:Y:S05]  /*2530*/  BSYNC.RECONVERGENT B2 ;  /* 0x0000000000027941 */ /* 0x000fea0003800200 */
.L_x_36:
[----:B------:R-:W-:-:S04]  /*2540*/  HFMA2 R23, -RZ, RZ, 0, 0 ;  /* 0x00000000ff177431 */ /* 0x000fc800000001ff */
[----:B0-----:R-:W-:Y:S05]  /*2550*/  RET.REL.NODEC R22 `(_Z38softmax_block_level_with_shared_memoryIfEvPvS0_ii) ;  /* 0xffffffd816a87950 */ /* 0x001fea0003c3ffff */
.L_x_47:
[----:B------:R-:W-:-:S00]  /*2560*/  BRA `(.L_x_47) ;  /* 0xfffffffc00fc7947 */ /* 0x000fc0000383ffff */
[----:B------:R-:W-:-:S00]  /*2570*/  NOP ;  /* 0x0000000000007918 */ /* 0x000fc00000000000 */
        /* <DEDUP_REMOVED lines=8> */
.L_x_136:


//--------------------- .text._Z29softmax_block_level_with_shflIfEvPvS0_ii --------------------------
	.section	.text._Z29softmax_block_level_with_shflIfEvPvS0_ii,"ax",@progbits
	.align	128
        .global         _Z29softmax_block_level_with_shflIfEvPvS0_ii
        .type           _Z29softmax_block_level_with_shflIfEvPvS0_ii,@function
        .size           _Z29softmax_block_level_with_shflIfEvPvS0_ii,(.L_x_137 - _Z29softmax_block_level_with_shflIfEvPvS0_ii)
        .other          _Z29softmax_block_level_with_shflIfEvPvS0_ii,@"STO_CUDA_ENTRY STV_DEFAULT"
_Z29softmax_block_level_with_shflIfEvPvS0_ii:
.text._Z29softmax_block_level_with_shflIfEvPvS0_ii:
[----:B------:R-:W-:Y:S01]  /*0000*/  LDC R1, c[0x0][0x37c] ;  /* 0x0000df00ff017b82 */ /* 0x000fe20000000800 */
[----:B------:R-:W0:Y:S07]  /*0010*/  S2R R12, SR_TID.Y ;  /* 0x00000000000c7919 */ /* 0x000e2e0000002200 */
[----:B------:R-:W-:Y:S01]  /*0020*/  S2UR UR5, SR_CTAID.Y ;  /* 0x00000000000579c3 */ /* 0x000fe20000002600 */
[----:B------:R-:W0:Y:S01]  /*0030*/  LDCU UR4, c[0x0][0x360] ;  /* 0x00006c00ff0477ac */ /* 0x000e220008000800 */
[----:B------:R-:W0:Y:S01]  /*0040*/  S2R R3, SR_TID.X ;  /* 0x0000000000037919 */ /* 0x000e220000002100 */
[----:B------:R-:W1:Y:S05]  /*0050*/  LDCU UR6, c[0x0][0x370] ;  /* 0x00006e00ff0677ac */ /* 0x000e6a0008000800 */
[----:B------:R-:W1:Y:S08]  /*0060*/  S2UR UR7, SR_CTAID.X ;  /* 0x00000000000779c3 */ /* 0x000e700000002500 */
[----:B------:R-:W2:Y:S01]  /*0070*/  LDC.64 R6, c[0x0][0x390] ;  /* 0x0000e400ff067b82 */ /* 0x000ea20000000a00 */
[----:B-1----:R-:W-:Y:S01]  /*0080*/  UIMAD UR5, UR5, UR6, UR7 ;  /* 0x00000006050572a4 */ /* 0x002fe2000f8e0207 */
[----:B------:R-:W1:Y:S01]  /*0090*/  LDCU UR6, c[0x0][0x364] ;  /* 0x00006c80ff0677ac */ /* 0x000e620008000800 */
[----:B0-----:R-:W-:-:S04]  /*00a0*/  IMAD R12, R12, UR4, R3 ;  /* 0x000000040c0c7c24 */ /* 0x001fc8000f8e0203 */
[----:B--2---:R-:W-:-:S04]  /*00b0*/  ISETP.LE.AND P0, PT, R6, UR5, PT ;  /* 0x0000000506007c0c */ /* 0x004fc8000bf03270 */
[----:B------:R-:W-:Y:S01]  /*00c0*/  ISETP.GE.OR P0, PT, R12, R7, P0 ;  /* 0x000000070c00720c */ /* 0x000fe20000706670 */
[----:B-1----:R-:W-:-:S12]  /*00d0*/  UIMAD UR4, UR4, UR6, URZ ;  /* 0x00000006040472a4 */ /* 0x002fd8000f8e02ff */
[----:B------:R-:W-:Y:S05]  /*00e0*/  @P0 EXIT ;  /* 0x000000000000094d */ /* 0x000fea0003800000 */
[----:B------:R-:W0:Y:S01]  /*00f0*/  I2F.U32.RP R0, UR4 ;  /* 0x0000000400007d06 */ /* 0x000e220008209000 */
[----:B------:R-:W1:Y:S01]  /*0100*/  LDC.64 R2, c[0x0][0x380] ;  /* 0x0000e000ff027b82 */ /* 0x000e620000000a00 */
[----:B------:R-:W1:Y:S06]  /*0110*/  LDCU.64 UR8, c[0x0][0x358] ;  /* 0x00006b00ff0877ac */ /* 0x000e6c0008000a00 */
[----:B0-----:R-:W0:Y:S01]  /*0120*/  MUFU.RCP R0, R0 ;  /* 0x0000000000007308 */ /* 0x001e220000001000 */
[----:B------:R-:W-:Y:S02]  /*0130*/  IADD3 R14, PT, PT, R12, UR4, RZ ;  /* 0x000000040c0e7c10 */ /* 0x000fe4000fffe0ff */
[----:B------:R-:W-:Y:S01]  /*0140*/  IADD3 R9, PT, PT, RZ, -UR4, RZ ;  /* 0x80000004ff097c10 */ /* 0x000fe2000fffe0ff */
[----:B-1----:R1:W5:Y:S01]  /*0150*/  LDG.E R11, desc[UR8][R2.64] ;  /* 0x00000008020b7981 */ /* 0x002362000c1e1900 */
[CC--:B------:R-:W-:Y:S01]  /*0160*/  ISETP.GE.U32.AND P0, PT, R14.reuse, R7.reuse, PT ;  /* 0x000000070e00720c */ /* 0x0c0fe20003f06070 */
[----:B------:R-:W-:Y:S01]  /*0170*/  HFMA2 R15, -RZ, RZ, 0, 0 ;  /* 0x00000000ff0f7431 */ /* 0x000fe200000001ff */
[----:B------:R-:W-:-:S02]  /*0180*/  VIMNMX.U32 R7, PT, PT, R14, R7, !PT ;  /* 0x000000070e077248 */ /* 0x000fc40007fe0000 */
[----:B------:R-:W-:Y:S02]  /*0190*/  SEL R13, RZ, 0x1, P0 ;  /* 0x00000001ff0d7807 */ /* 0x000fe40000000000 */
[----:B0-----:R-:W-:Y:S02]  /*01a0*/  IADD3 R4, PT, PT, R0, 0xffffffe, RZ ;  /* 0x0ffffffe00047810 */ /* 0x001fe40007ffe0ff */
[----:B------:R-:W-:Y:S02]  /*01b0*/  IADD3 R7, PT, PT, R7, -R14, -R13 ;  /* 0x8000000e07077210 */ /* 0x000fe40007ffe80d */
[----:B------:R0:W2:Y:S01]  /*01c0*/  F2I.FTZ.U32.TRUNC.NTZ R5, R4 ;  /* 0x0000000400057305 */ /* 0x0000a2000021f000 */
[----:B------:R-:W-:Y:S02]  /*01d0*/  ISETP.NE.U32.AND P2, PT, RZ, UR4, PT ;  /* 0x00000004ff007c0c */ /* 0x000fe4000bf45070 */
[----:B------:R-:W-:Y:S01]  /*01e0*/  IADD3 R16, PT, PT, R14, UR4, RZ ;  /* 0x000000040e107c10 */ /* 0x000fe2000fffe0ff */
[----:B0-----:R-:W-:-:S02]  /*01f0*/  IMAD.MOV.U32 R4, RZ, RZ, RZ ;  /* 0x000000ffff047224 */ /* 0x001fc400078e00ff */
[----:B--2---:R-:W-:-:S04]  /*0200*/  IMAD R9, R9, R5, RZ ;  /* 0x0000000509097224 */ /* 0x004fc800078e02ff */
[----:B------:R-:W-:-:S06]  /*0210*/  IMAD.HI.U32 R0, R5, R9, R4 ;  /* 0x0000000905007227 */ /* 0x000fcc00078e0004 */
[----:B------:R-:W-:-:S05]  /*0220*/  IMAD.HI.U32 R0, R0, R7, RZ ;  /* 0x0000000700007227 */ /* 0x000fca00078e00ff */
[----:B-1----:R-:W-:-:S05]  /*0230*/  IADD3 R2, PT, PT, -R0, RZ, RZ ;  /* 0x000000ff00027210 */ /* 0x002fca0007ffe1ff */
[----:B------:R-:W-:-:S05]  /*0240*/  IMAD R7, R2, UR4, R7 ;  /* 0x0000000402077c24 */ /* 0x000fca000f8e0207 */
[----:B------:R-:W-:-:S13]  /*0250*/  ISETP.GE.U32.AND P0, PT, R7, UR4, PT ;  /* 0x0000000407007c0c */ /* 0x000fda000bf06070 */
[----:B------:R-:W-:Y:S02]  /*0260*/  @P0 IADD3 R7, PT, PT, R7, -UR4, RZ ;  /* 0x8000000407070c10 */ /* 0x000fe4000fffe0ff */
[----:B------:R-:W-:Y:S02]  /*0270*/  @P0 IADD3 R0, PT, PT, R0, 0x1, RZ ;  /* 0x0000000100000810 */ /* 0x000fe40007ffe0ff */
[----:B------:R-:W-:-:S13]  /*0280*/  ISETP.GE.U32.AND P1, PT, R7, UR4, PT ;  /* 0x0000000407007c0c */ /* 0x000fda000bf26070 */
[----:B------:R-:W-:Y:S01]  /*0290*/  @P1 VIADD R0, R0, 0x1 ;  /* 0x0000000100001836 */ /* 0x000fe20000000000 */
[----:B------:R-:W-:-:S04]  /*02a0*/  @!P2 LOP3.LUT R0, RZ, UR4, RZ, 0x33, !PT ;  /* 0x00000004ff00ac12 */ /* 0x000fc8000f8e33ff */
[----:B------:R-:W-:-:S04]  /*02b0*/  IADD3 R13, PT, PT, R13, R0, RZ ;  /* 0x000000000d0d7210 */ /* 0x000fc80007ffe0ff */
[----:B------:R-:W-:-:S07]  /*02c0*/  LOP3.LUT R17, R13, 0x3, RZ, 0xc0, !PT ;  /* 0x000000030d117812 */ /* 0x000fce00078ec0ff */
.L_x_77:
[----:B0-----:R-:W0:Y:S01]  /*02d0*/  LDC.64 R6, c[0x0][0x380] ;  /* 0x0000e000ff067b82 */ /* 0x001e220000000a00 */
[----:B-1----:R-:W1:Y:S01]  /*02e0*/  LDCU.64 UR10, c[0x0][0x390] ;  /* 0x00007200ff0a77ac */ /* 0x002e620008000a00 */
[----:B------:R-:W-:Y:S01]  /*02f0*/  IMAD.U32 R3, RZ, RZ, UR5 ;  /* 0x00000005ff037e24 */ /* 0x000fe2000f8e00ff */
[----:B------:R-:W-:Y:S01]  /*0300*/  ISETP.NE.AND P0, PT, R17, 0x3, PT ;  /* 0x000000031100780c */ /* 0x000fe20003f05270 */
[----:B------:R-:W-:Y:S01]  /*0310*/  BSSY.RECONVERGENT B0, `(.L_x_48) ;  /* 0x000001a000007945 */ /* 0x000fe20003800200 */
[----:B------:R-:W-:Y:S01]  /*0320*/  USHF.L.U32 UR7, UR4, 0x2, URZ ;  /* 0x0000000204077899 */ /* 0x000fe200080006ff */
[----:B------:R-:W-:Y:S01]  /*0330*/  ISETP.GE.U32.AND P1, PT, R13, 0x3, PT ;  /* 0x000000030d00780c */ /* 0x000fe20003f26070 */
[----:B------:R-:W-:Y:S01]  /*0340*/  UMOV UR6, UR5 ;  /* 0x0000000500067c82 */ /* 0x000fe20008000000 */
[----:B------:R-:W-:Y:S01]  /*0350*/  MOV R0, R12 ;  /* 0x0000000c00007202 */ /* 0x000fe20000000f00 */
[----:B------:R-:W-:Y:S01]  /*0360*/  UISETP.GE.AND UP0, UPT, UR6, URZ, UPT ;  /* 0x000000ff0600728c */ /* 0x000fe2000bf06270 */
[----:B-1----:R-:W-:Y:S01]  /*0370*/  IMAD R2, R3, UR11, R12 ;  /* 0x0000000b03027c24 */ /* 0x002fe2000f8e020c */
[----:B------:R-:W-:-:S03]  /*0380*/  UIADD3 UR5, UPT, UPT, UR5, UR10, URZ ;  /* 0x0000000a05057290 */ /* 0x000fc6000fffe0ff */
[----:B0-----:R-:W-:-:S03]  /*0390*/  IMAD.WIDE R20, R2, 0x4, R6 ;  /* 0x0000000402147825 */ /* 0x001fc600078e0206 */
[----:B----4-:R-:W-:-:S04]  /*03a0*/  IADD3 R4, P2, PT, R20, UR7, RZ ;  /* 0x0000000714047c10 */ /* 0x010fc8000ff5e0ff */
[----:B------:R-:W-:Y:S02]  /*03b0*/  IADD3.X R5, PT, PT, RZ, R21, RZ, P2, !PT ;  /* 0x00000015ff057210 */ /* 0x000fe400017fe4ff */
[----:B------:R-:W-:-:S04]  /*03c0*/  IADD3 R8, P2, PT, R4, UR7, RZ ;  /* 0x0000000704087c10 */ /* 0x000fc8000ff5e0ff */
[----:B------:R-:W-:Y:S01]  /*03d0*/  IADD3.X R9, PT, PT, RZ, R5, RZ, P2, !PT ;  /* 0x00000005ff097210 */ /* 0x000fe200017fe4ff */
[----:B--2---:R-:W-:Y:S08]  /*03e0*/  @!P0 BRA `(.L_x_49) ;  /* 0x0000000000308947 */ /* 0x004ff00003800000 */
[----:B------:R-:W2:Y:S01]  /*03f0*/  LDG.E R10, desc[UR8][R20.64] ;  /* 0x00000008140a7981 */ /* 0x000ea2000c1e1900 */
[----:B------:R-:W-:Y:S01]  /*0400*/  ISETP.NE.AND P2, PT, R17, RZ, PT ;  /* 0x000000ff1100720c */ /* 0x000fe20003f45270 */
[----:B------:R-:W-:Y:S01]  /*0410*/  IMAD.MOV.U32 R0, RZ, RZ, R14 ;  /* 0x000000ffff007224 */ /* 0x000fe200078e000e */
[----:B--2--5:R-:W-:-:S11]  /*0420*/  FMNMX R11, R11, R10, !PT ;  /* 0x0000000a0b0b7209 */ /* 0x024fd60007800000 */
[----:B------:R-:W-:Y:S05]  /*0430*/  @!P2 BRA `(.L_x_49) ;  /* 0x00000000001ca947 */ /* 0x000fea0003800000 */
[----:B------:R-:W-:Y:S01]  /*0440*/  ISETP.NE.AND P2, PT, R17, 0x1, PT ;  /* 0x000000011100780c */ /* 0x000fe20003f45270 */
[----:B------:R-:W2:-:S12]  /*0450*/  LDG.E R10, desc[UR8][R4.64] ;  /* 0x00000008040a7981 */ /* 0x000e98000c1e1900 */
[----:B------:R-:W3:Y:S01]  /*0460*/  @P2 LDG.E R8, desc[UR8][R8.64] ;  /* 0x0000000808082981 */ /* 0x000ee2000c1e1900 */
[----:B------:R-:W-:Y:S02]  /*0470*/  MOV R0, R16 ;  /* 0x0000001000007202 */ /* 0x000fe40000000f00 */
[----:B------:R-:W-:Y:S02]  /*0480*/  @P2 IADD3 R0, PT, PT, R16, UR4, RZ ;  /* 0x0000000410002c10 */ /* 0x000fe4000fffe0ff */
[----:B--2---:R-:W-:-:S04]  /*0490*/  FMNMX R11, R11, R10, !PT ;  /* 0x0000000a0b0b7209 */ /* 0x004fc80007800000 */
[----:B---3--:R-:W-:-:S07]  /*04a0*/  @P2 FMNMX R11, R11, R8, !PT ;  /* 0x000000080b0b2209 */ /* 0x008fce0007800000 */
.L_x_49:
[----:B------:R-:W-:Y:S05]  /*04b0*/  BSYNC.RECONVERGENT B0 ;  /* 0x0000000000007941 */ /* 0x000fea0003800200 */
.L_x_48:
[----:B------:R-:W-:Y:S04]  /*04c0*/  BSSY.RECONVERGENT B0, `(.L_x_50) ;  /* 0x0000014000007945 */ /* 0x000fe80003800200 */
[----:B------:R-:W-:Y:S05]  /*04d0*/  @!P1 BRA `(.L_x_51) ;  /* 0x0000000000489947 */ /* 0x000fea0003800000 */
.L_x_52:
[----:B------:R-:W-:-:S05]  /*04e0*/  MOV R25, UR6 ;  /* 0x0000000600197c02 */ /* 0x000fca0008000f00 */
[----:B------:R-:W-:-:S04]  /*04f0*/  IMAD R25, R25, UR11, R0 ;  /* 0x0000000b19197c24 */ /* 0x000fc8000f8e0200 */
[----:B------:R-:W-:-:S03]  /*0500*/  IMAD.WIDE R24, R25, 0x4, R6 ;  /* 0x0000000419187825 */ /* 0x000fc600078e0206 */
[----:B------:R-:W-:-:S03]  /*0510*/  IADD3 R8, P2, PT, R24, UR7, RZ ;  /* 0x0000000718087c10 */ /* 0x000fc6000ff5e0ff */
[----:B------:R-:W2:Y:S02]  /*0520*/  LDG.E R24, desc[UR8][R24.64] ;  /* 0x0000000818187981 */ /* 0x000ea4000c1e1900 */
[----:B------:R-:W-:Y:S01]  /*0530*/  IMAD.X R9, RZ, RZ, R25, P2 ;  /* 0x000000ffff097224 */ /* 0x000fe200010e0619 */
[----:B------:R-:W-:-:S04]  /*0540*/  IADD3 R18, P2, PT, R8, UR7, RZ ;  /* 0x0000000708127c10 */ /* 0x000fc8000ff5e0ff */
[----:B------:R-:W-:Y:S01]  /*0550*/  IADD3.X R19, PT, PT, RZ, R9, RZ, P2, !PT ;  /* 0x00000009ff137210 */ /* 0x000fe200017fe4ff */
[----:B------:R-:W2:Y:S01]  /*0560*/  LDG.E R8, desc[UR8][R8.64] ;  /* 0x0000000808087981 */ /* 0x000ea2000c1e1900 */
[----:B------:R-:W-:-:S03]  /*0570*/  IADD3 R22, P2, PT, R18, UR7, RZ ;  /* 0x0000000712167c10 */ /* 0x000fc6000ff5e0ff */
[----:B------:R-:W3:Y:S01]  /*0580*/  LDG.E R18, desc[UR8][R18.64] ;  /* 0x0000000812127981 */ /* 0x000ee2000c1e1900 */
[----:B------:R-:W-:-:S05]  /*0590*/  IADD3.X R23, PT, PT, RZ, R19, RZ, P2, !PT ;  /* 0x00000013ff177210 */ /* 0x000fca00017fe4ff */
[----:B------:R-:W3:Y:S01]  /*05a0*/  LDG.E R22, desc[UR8][R22.64] ;  /* 0x0000000816167981 */ /* 0x000ee2000c1e1900 */
[----:B------:R-:W-:-:S04]  /*05b0*/  IADD3 R0, PT, PT, R0, UR7, RZ ;  /* 0x0000000700007c10 */ /* 0x000fc8000fffe0ff */
[----:B------:R-:W-:Y:S02]  /*05c0*/  ISETP.GE.AND P2, PT, R0, UR11, PT ;  /* 0x0000000b00007c0c */ /* 0x000fe4000bf46270 */
[----:B--2--5:R-:W-:-:S04]  /*05d0*/  FMNMX3 R11, R11, R24, R8, !PT ;  /* 0x000000180b0b7276 */ /* 0x024fc80007800008 */
[----:B---3--:R-:W-:-:S07]  /*05e0*/  FMNMX3 R11, R11, R18, R22, !PT ;  /* 0x000000120b0b7276 */ /* 0x008fce0007800016 */
[----:B------:R-:W-:Y:S05]  /*05f0*/  @!P2 BRA `(.L_x_52) ;  /* 0xfffffffc00b8a947 */ /* 0x000fea000383ffff */
.L_x_51:
[----:B------:R-:W-:Y:S05]  /*0600*/  BSYNC.RECONVERGENT B0 ;  /* 0x0000000000007941 */ /* 0x000fea0003800200 */
.L_x_50:
[----:B-----5:R-:W0:Y:S01]  /*0610*/  SHFL.BFLY PT, R0, R11, 0x10, 0x1f ;  /* 0x0e001f000b007f89 */ /* 0x020e2200000e0000 */
[C---:B------:R-:W-:Y:S01]  /*0620*/  LOP3.LUT P2, RZ, R12.reuse, 0x1f, RZ, 0xc0, !PT ;  /* 0x0000001f0cff7812 */ /* 0x040fe2000784c0ff */
[----:B------:R-:W-:Y:S01]  /*0630*/  BSSY.RECONVERGENT B0, `(.L_x_53) ;  /* 0x000004c000007945 */ /* 0x000fe20003800200 */
[C---:B------:R-:W-:Y:S01]  /*0640*/  ISETP.GT.U32.AND P3, PT, R12.reuse, 0x1f, PT ;  /* 0x0000001f0c00780c */ /* 0x040fe20003f64070 */
[----:B------:R-:W1:Y:S01]  /*0650*/  S2R R23, SR_CgaCtaId ;  /* 0x0000000000177919 */ /* 0x000e620000008800 */
[----:B------:R-:W-:Y:S02]  /*0660*/  ISETP.NE.AND P4, PT, R12, RZ, PT ;  /* 0x000000ff0c00720c */ /* 0x000fe40003f85270 */
[----:B0-----:R-:W-:-:S05]  /*0670*/  FMNMX R3, R0, R11, !PT ;  /* 0x0000000b00037209 */ /* 0x001fca0007800000 */
[----:B------:R-:W0:Y:S02]  /*0680*/  SHFL.BFLY PT, R0, R3, 0x8, 0x1f ;  /* 0x0d001f0003007f89 */ /* 0x000e2400000e0000 */
[----:B0-----:R-:W-:-:S05]  /*0690*/  FMNMX R8, R3, R0, !PT ;  /* 0x0000000003087209 */ /* 0x001fca0007800000 */
[----:B------:R-:W0:Y:S02]  /*06a0*/  SHFL.BFLY PT, R9, R8, 0x4, 0x1f ;  /* 0x0c801f0008097f89 */ /* 0x000e2400000e0000 */
[----:B0-----:R-:W-:-:S05]  /*06b0*/  FMNMX R9, R8, R9, !PT ;  /* 0x0000000908097209 */ /* 0x001fca0007800000 */
[----:B------:R-:W0:Y:S02]  /*06c0*/  SHFL.BFLY PT, R0, R9, 0x2, 0x1f ;  /* 0x0c401f0009007f89 */ /* 0x000e2400000e0000 */
[----:B0-----:R-:W-:Y:S02]  /*06d0*/  FMNMX R10, R9, R0, !PT ;  /* 0x00000000090a7209 */ /* 0x001fe40007800000 */
[----:B------:R-:W-:-:S03]  /*06e0*/  MOV R0, 0x400 ;  /* 0x0000040000007802 */ /* 0x000fc60000000f00 */
[----:B------:R-:W0:Y:S01]  /*06f0*/  SHFL.BFLY PT, R19, R10, 0x1, 0x1f ;  /* 0x0c201f000a137f89 */ /* 0x000e2200000e0000 */
[----:B-1----:R-:W-:-:S04]  /*0700*/  LEA R3, R23, R0, 0x18 ;  /* 0x0000000017037211 */ /* 0x002fc800078ec0ff */
[C---:B------:R-:W-:Y:S01]  /*0710*/  @!P2 LEA.HI R18, R12.reuse, R3, RZ, 0x1d ;  /* 0x000000030c12a211 */ /* 0x040fe200078fe8ff */
[----:B------:R-:W-:Y:S01]  /*0720*/  @!P3 IMAD R8, R12, 0x4, R3 ;  /* 0x000000040c08b824 */ /* 0x000fe200078e0203 */
[----:B0-----:R-:W-:-:S05]  /*0730*/  FMNMX R19, R10, R19, !PT ;  /* 0x000000130a137209 */ /* 0x001fca0007800000 */
[----:B------:R-:W-:Y:S01]  /*0740*/  @!P2 STS [R18], R19 ;  /* 0x000000131200a388 */ /* 0x000fe20000000800 */
[----:B------:R-:W-:Y:S06]  /*0750*/  BAR.SYNC.DEFER_BLOCKING 0x0 ;  /* 0x0000000000007b1d */ /* 0x000fec0000010000 */
[----:B------:R-:W0:Y:S04]  /*0760*/  @!P3 LDS R19, [R8] ;  /* 0x000000000813b984 */ /* 0x000e280000000800 */
[----:B0-----:R-:W0:Y:S02]  /*0770*/  SHFL.BFLY PT, R10, R19, 0x10, 0x1f ;  /* 0x0e001f00130a7f89 */ /* 0x001e2400000e0000 */
[----:B0-----:R-:W-:-:S05]  /*0780*/  FMNMX R9, R10, R19, !PT ;  /* 0x000000130a097209 */ /* 0x001fca0007800000 */
[----:B------:R-:W0:Y:S02]  /*0790*/  SHFL.BFLY PT, R10, R9, 0x8, 0x1f ;  /* 0x0d001f00090a7f89 */ /* 0x000e2400000e0000 */
[----:B0-----:R-:W-:-:S05]  /*07a0*/  FMNMX R11, R9, R10, !PT ;  /* 0x0000000a090b7209 */ /* 0x001fca0007800000 */
[----:B------:R-:W0:Y:S02]  /*07b0*/  SHFL.BFLY PT, R10, R11, 0x4, 0x1f ;  /* 0x0c801f000b0a7f89 */ /* 0x000e2400000e0000 */
[----:B0-----:R-:W-:Y:S01]  /*07c0*/  FMNMX R22, R11, R10, !PT ;  /* 0x0000000a0b167209 */ /* 0x001fe20007800000 */
[----:B------:R-:W-:Y:S06]  /*07d0*/  BAR.SYNC.DEFER_BLOCKING 0x0 ;  /* 0x0000000000007b1d */ /* 0x000fec0000010000 */
[----:B------:R-:W0:Y:S02]  /*07e0*/  SHFL.BFLY PT, R25, R22, 0x2, 0x1f ;  /* 0x0c401f0016197f89 */ /* 0x000e2400000e0000 */
[----:B0-----:R-:W-:-:S05]  /*07f0*/  FMNMX R25, R22, R25, !PT ;  /* 0x0000001916197209 */ /* 0x001fca0007800000 */
[----:B------:R-:W0:Y:S02]  /*0800*/  SHFL.BFLY PT, R10, R25, 0x1, 0x1f ;  /* 0x0c201f00190a7f89 */ /* 0x000e2400000e0000 */
[----:B0-----:R-:W-:Y:S02]  /*0810*/  FMNMX R8, R25, R10, !PT ;  /* 0x0000000a19087209 */ /* 0x001fe40007800000 */
[----:B------:R-:W-:-:S03]  /*0820*/  MOV R10, R12 ;  /* 0x0000000c000a7202 */ /* 0x000fc60000000f00 */
[----:B------:R0:W-:Y:S01]  /*0830*/  @!P4 STS [R3], R8 ;  /* 0x000000080300c388 */ /* 0x0001e20000000800 */
[----:B------:R-:W-:Y:S06]  /*0840*/  BAR.SYNC.DEFER_BLOCKING 0x0 ;  /* 0x0000000000007b1d */ /* 0x000fec0000010000 */
[----:B------:R0:W1:Y:S01]  /*0850*/  LDS R11, [R3] ;  /* 0x00000000030b7984 */ /* 0x0000620000000800 */
[----:B------:R-:W-:Y:S05]  /*0860*/  @!P0 BRA `(.L_x_54) ;  /* 0x0000000000a08947 */ /* 0x000fea0003800000 */
[----:B0-----:R-:W1:Y:S01]  /*0870*/  LDG.E R8, desc[UR8][R20.64] ;  /* 0x0000000814087981 */ /* 0x001e62000c1e1900 */
[----:B------:R-:W-:Y:S01]  /*0880*/  HFMA2 R18, -RZ, RZ, 0.96630859375, -0.0022525787353515625 ;  /* 0x3bbb989dff127431 */ /* 0x000fe200000001ff */
[----:B------:R-:W-:Y:S02]  /*0890*/  MOV R19, 0x437c0000 ;  /* 0x437c000000137802 */ /* 0x000fe40000000f00 */
[----:B------:R-:W-:Y:S01]  /*08a0*/  ISETP.NE.AND P5, PT, R17, RZ, PT ;  /* 0x000000ff1100720c */ /* 0x000fe20003fa5270 */
[----:B-1----:R-:W-:-:S04]  /*08b0*/  FADD R9, -R11, R8 ;  /* 0x000000080b097221 */ /* 0x002fc80000000100 */
[----:B------:R-:W-:-:S04]  /*08c0*/  FFMA.SAT R8, R9, R18, 0.5 ;  /* 0x3f00000009087423 */ /* 0x000fc80000002012 */
[----:B------:R-:W-:-:S04]  /*08d0*/  FFMA.RM R8, R8, R19, 12582913 ;  /* 0x4b40000108087423 */ /* 0x000fc80000004013 */
[C---:B------:R-:W-:Y:S01]  /*08e0*/  FADD R10, R8.reuse, -12583039 ;  /* 0xcb40007f080a7421 */ /* 0x040fe20000000000 */
[----:B------:R-:W-:-:S03]  /*08f0*/  IMAD.SHL.U32 R8, R8, 0x800000, RZ ;  /* 0x0080000008087824 */ /* 0x000fc600078e00ff */
[----:B------:R-:W-:-:S04]  /*0900*/  FFMA R10, R9, 1.4426950216293334961, -R10 ;  /* 0x3fb8aa3b090a7823 */ /* 0x000fc8000000080a */
[----:B------:R-:W-:Y:S01]  /*0910*/  FFMA R9, R9, 1.925963033500011079e-08, R10 ;  /* 0x32a5706009097823 */ /* 0x000fe2000000000a */
[----:B------:R-:W-:-:S05]  /*0920*/  MOV R10, R14 ;  /* 0x0000000e000a7202 */ /* 0x000fca0000000f00 */
[----:B------:R-:W0:Y:S02]  /*0930*/  MUFU.EX2 R9, R9 ;  /* 0x0000000900097308 */ /* 0x000e240000000800 */
[----:B0-----:R-:W-:Y:S01]  /*0940*/  FFMA R15, R8, R9, R15 ;  /* 0x00000009080f7223 */ /* 0x001fe2000000000f */
[----:B------:R-:W-:Y:S06]  /*0950*/  @!P5 BRA `(.L_x_54) ;  /* 0x000000000064d947 */ /* 0x000fec0003800000 */
[----:B------:R-:W-:Y:S01]  /*0960*/  ISETP.NE.AND P5, PT, R17, 0x1, PT ;  /* 0x000000011100780c */ /* 0x000fe20003fa5270 */
[----:B------:R-:W2:-:S12]  /*0970*/  LDG.E R10, desc[UR8][R4.64] ;  /* 0x00000008040a7981 */ /* 0x000e98000c1e1900 */
[----:B------:R-:W-:-:S04]  /*0980*/  @P5 IADD3 R8, P6, PT, R4, UR7, RZ ;  /* 0x0000000704085c10 */ /* 0x000fc8000ffde0ff */
        /* <DEDUP_REMOVED lines=14> */
[----:B------:R-:W0:Y:S08]  /*0a70*/  MUFU.EX2 R22, R22 ;  /* 0x0000001600167308 */ /* 0x000e300000000800 */
[----:B------:R-:W1:Y:S01]  /*0a80*/  @P5 MUFU.EX2 R18, R18 ;  /* 0x0000001200125308 */ /* 0x000e620000000800 */
[----:B------:R-:W-:-:S02]  /*0a90*/  SHF.L.U32 R8, R10, 0x17, RZ ;  /* 0x000000170a087819 */ /* 0x000fc400000006ff */
[----:B------:R-:W-:Y:S01]  /*0aa0*/  @P5 SHF.L.U32 R24, R19, 0x17, RZ ;  /* 0x0000001713185819 */ /* 0x000fe200000006ff */
[----:B------:R-:W-:Y:S01]  /*0ab0*/  IMAD.MOV.U32 R10, RZ, RZ, R16 ;  /* 0x000000ffff0a7224 */ /* 0x000fe200078e0010 */
[----:B------:R-:W-:Y:S01]  /*0ac0*/  @P5 IADD3 R10, PT, PT, R16, UR4, RZ ;  /* 0x00000004100a5c10 */ /* 0x000fe2000fffe0ff */
[----:B0-----:R-:W-:-:S04]  /*0ad0*/  FFMA R15, R8, R22, R15 ;  /* 0x00000016080f7223 */ /* 0x001fc8000000000f */
[----:B-1----:R-:W-:-:S07]  /*0ae0*/  @P5 FFMA R15, R24, R18, R15 ;  /* 0x00000012180f5223 */ /* 0x002fce000000000f */
.L_x_54:
[----:B------:R-:W-:Y:S05]  /*0af0*/  BSYNC.RECONVERGENT B0 ;  /* 0x0000000000007941 */ /* 0x000fea0003800200 */
.L_x_53:
[----:B------:R-:W-:Y:S04]  /*0b00*/  BSSY.RECONVERGENT B0, `(.L_x_55) ;  /* 0x0000038000007945 */ /* 0x000fe80003800200 */
[----:B------:R-:W-:Y:S05]  /*0b10*/  @!P1 BRA `(.L_x_56) ;  /* 0x0000000000d89947 */ /* 0x000fea0003800000 */
.L_x_57:
[----:B------:R-:W-:-:S05]  /*0b20*/  MOV R9, UR6 ;  /* 0x0000000600097c02 */ /* 0x000fca0008000f00 */
[----:B------:R-:W-:-:S04]  /*0b30*/  IMAD R9, R9, UR11, R10 ;  /* 0x0000000b09097c24 */ /* 0x000fc8000f8e020a */
[----:B0-----:R-:W-:-:S05]  /*0b40*/  IMAD.WIDE R8, R9, 0x4, R6 ;  /* 0x0000000409087825 */ /* 0x001fca00078e0206 */
[----:B------:R-:W1:Y:S01]  /*0b50*/  LDG.E R18, desc[UR8][R8.64] ;  /* 0x0000000808127981 */ /* 0x000e62000c1e1900 */
[----:B------:R-:W-:Y:S02]  /*0b60*/  HFMA2 R22, -RZ, RZ, 3.7421875, 0 ;  /* 0x437c0000ff167431 */ /* 0x000fe400000001ff */
[----:B------:R-:W-:Y:S02]  /*0b70*/  IMAD.MOV.U32 R24, RZ, RZ, 0x3bbb989d ;  /* 0x3bbb989dff187424 */ /* 0x000fe400078e00ff */
[----:B-1----:R-:W-:Y:S01]  /*0b80*/  FADD R27, -R11, R18 ;  /* 0x000000120b1b7221 */ /* 0x002fe20000000100 */
[----:B------:R-:W-:-:S03]  /*0b90*/  IADD3 R18, P1, PT, R8, UR7, RZ ;  /* 0x0000000708127c10 */ /* 0x000fc6000ff3e0ff */
[----:B------:R-:W-:Y:S01]  /*0ba0*/  FFMA.SAT R25, R27, R24, 0.5 ;  /* 0x3f0000001b197423 */ /* 0x000fe20000002018 */
[----:B------:R-:W-:-:S03]  /*0bb0*/  IADD3.X R19, PT, PT, RZ, R9, RZ, P1, !PT ;  /* 0x00000009ff137210 */ /* 0x000fc60000ffe4ff */
[----:B------:R-:W-:-:S04]  /*0bc0*/  FFMA.RM R25, R25, R22, 12582913 ;  /* 0x4b40000119197423 */ /* 0x000fc80000004016 */
[----:B------:R-:W-:-:S04]  /*0bd0*/  FADD R26, R25, -12583039 ;  /* 0xcb40007f191a7421 */ /* 0x000fc80000000000 */
[----:B------:R-:W-:-:S04]  /*0be0*/  FFMA R26, R27, 1.4426950216293334961, -R26 ;  /* 0x3fb8aa3b1b1a7823 */ /* 0x000fc8000000081a */
[----:B------:R-:W-:Y:S02]  /*0bf0*/  FFMA R27, R27, 1.925963033500011079e-08, R26 ;  /* 0x32a570601b1b7823 */ /* 0x000fe4000000001a */
[----:B------:R-:W2:Y:S01]  /*0c00*/  LDG.E R26, desc[UR8][R18.64] ;  /* 0x00000008121a7981 */ /* 0x000ea2000c1e1900 */
[----:B------:R-:W-:-:S03]  /*0c10*/  SHF.L.U32 R8, R25, 0x17, RZ ;  /* 0x0000001719087819 */ /* 0x000fc600000006ff */
[----:B------:R-:W0:Y:S02]  /*0c20*/  MUFU.EX2 R27, R27 ;  /* 0x0000001b001b7308 */ /* 0x000e240000000800 */
[----:B0-----:R-:W-:Y:S01]  /*0c30*/  FFMA R25, R8, R27, R15 ;  /* 0x0000001b08197223 */ /* 0x001fe2000000000f */
[----:B--2---:R-:W-:-:S04]  /*0c40*/  FADD R9, -R11, R26 ;  /* 0x0000001a0b097221 */ /* 0x004fc80000000100 */
[----:B------:R-:W-:-:S04]  /*0c50*/  FFMA.SAT R15, R9, R24, 0.5 ;  /* 0x3f000000090f7423 */ /* 0x000fc80000002018 */
[----:B------:R-:W-:-:S04]  /*0c60*/  FFMA.RM R15, R15, R22, 12582913 ;  /* 0x4b4000010f0f7423 */ /* 0x000fc80000004016 */
[----:B------:R-:W-:-:S04]  /*0c70*/  FADD R8, R15, -12583039 ;  /* 0xcb40007f0f087421 */ /* 0x000fc80000000000 */
[----:B------:R-:W-:Y:S01]  /*0c80*/  FFMA R26, R9, 1.4426950216293334961, -R8 ;  /* 0x3fb8aa3b091a7823 */ /* 0x000fe20000000808 */
[----:B------:R-:W-:-:S03]  /*0c90*/  IADD3 R8, P1, PT, R18, UR7, RZ ;  /* 0x0000000712087c10 */ /* 0x000fc6000ff3e0ff */
[----:B------:R-:W-:Y:S02]  /*0ca0*/  FFMA R26, R9, 1.925963033500011079e-08, R26 ;  /* 0x32a57060091a7823 */ /* 0x000fe4000000001a */
[----:B------:R-:W-:Y:S01]  /*0cb0*/  IMAD.X R9, RZ, RZ, R19, P1 ;  /* 0x000000ffff097224 */ /* 0x000fe200008e0613 */
[----:B------:R-:W-:-:S04]  /*0cc0*/  IADD3 R18, P1, PT, R8, UR7, RZ ;  /* 0x0000000708127c10 */ /* 0x000fc8000ff3e0ff */
[----:B------:R-:W-:Y:S01]  /*0cd0*/  IADD3.X R19, PT, PT, RZ, R9, RZ, P1, !PT ;  /* 0x00000009ff137210 */ /* 0x000fe20000ffe4ff */
[----:B------:R-:W2:Y:S04]  /*0ce0*/  LDG.E R8, desc[UR8][R8.64] ;  /* 0x0000000808087981 */ /* 0x000ea8000c1e1900 */
[----:B------:R-:W3:Y:S01]  /*0cf0*/  LDG.E R18, desc[UR8][R18.64] ;  /* 0x0000000812127981 */ /* 0x000ee2000c1e1900 */
[----:B------:R-:W0:Y:S01]  /*0d00*/  MUFU.EX2 R26, R26 ;  /* 0x0000001a001a7308 */ /* 0x000e220000000800 */
[----:B------:R-:W-:-:S04]  /*0d10*/  IADD3 R10, PT, PT, R10, UR7, RZ ;  /* 0x000000070a0a7c10 */ /* 0x000fc8000fffe0ff */
[----:B------:R-:W-:Y:S01]  /*0d20*/  ISETP.GE.AND P1, PT, R10, UR11, PT ;  /* 0x0000000b0a007c0c */ /* 0x000fe2000bf26270 */
[C---:B--2---:R-:W-:Y:S01]  /*0d30*/  FADD R29, -R11.reuse, R8 ;  /* 0x000000080b1d7221 */ /* 0x044fe20000000100 */
[----:B---3--:R-:W-:-:S03]  /*0d40*/  FADD R27, -R11, R18 ;  /* 0x000000120b1b7221 */ /* 0x008fc60000000100 */
[-C--:B------:R-:W-:Y:S01]  /*0d50*/  FFMA.SAT R28, R29, R24.reuse, 0.5 ;  /* 0x3f0000001d1c7423 */ /* 0x080fe20000002018 */
[----:B------:R-:W-:-:S03]  /*0d60*/  FFMA.SAT R9, R27, R24, 0.5 ;  /* 0x3f0000001b097423 */ /* 0x000fc60000002018 */
[-C--:B------:R-:W-:Y:S01]  /*0d70*/  FFMA.RM R24, R28, R22.reuse, 12582913 ;  /* 0x4b4000011c187423 */ /* 0x080fe20000004016 */
[----:B------:R-:W-:-:S03]  /*0d80*/  FFMA.RM R22, R9, R22, 12582913 ;  /* 0x4b40000109167423 */ /* 0x000fc60000004016 */
[C---:B------:R-:W-:Y:S01]  /*0d90*/  FADD R28, R24.reuse, -12583039 ;  /* 0xcb40007f181c7421 */ /* 0x040fe20000000000 */
[----:B------:R-:W-:Y:S02]  /*0da0*/  IMAD.SHL.U32 R24, R24, 0x800000, RZ ;  /* 0x0080000018187824 */ /* 0x000fe400078e00ff */
[----:B------:R-:W-:Y:S01]  /*0db0*/  FADD R8, R22, -12583039 ;  /* 0xcb40007f16087421 */ /* 0x000fe20000000000 */
[----:B------:R-:W-:-:S03]  /*0dc0*/  FFMA R28, R29, 1.4426950216293334961, -R28 ;  /* 0x3fb8aa3b1d1c7823 */ /* 0x000fc6000000081c */
[----:B------:R-:W-:Y:S01]  /*0dd0*/  FFMA R18, R27, 1.4426950216293334961, -R8 ;  /* 0x3fb8aa3b1b127823 */ /* 0x000fe20000000808 */
[----:B------:R-:W-:-:S03]  /*0de0*/  FFMA R28, R29, 1.925963033500011079e-08, R28 ;  /* 0x32a570601d1c7823 */ /* 0x000fc6000000001c */
[----:B------:R-:W-:Y:S01]  /*0df0*/  FFMA R27, R27, 1.925963033500011079e-08, R18 ;  /* 0x32a570601b1b7823 */ /* 0x000fe20000000012 */
[----:B------:R-:W1:Y:S01]  /*0e00*/  MUFU.EX2 R8, R28 ;  /* 0x0000001c00087308 */ /* 0x000e620000000800 */
[----:B------:R-:W-:Y:S02]  /*0e10*/  SHF.L.U32 R18, R15, 0x17, RZ ;  /* 0x000000170f127819 */ /* 0x000fe400000006ff */
[----:B------:R-:W-:-:S03]  /*0e20*/  SHF.L.U32 R15, R22, 0x17, RZ ;  /* 0x00000017160f7819 */ /* 0x000fc600000006ff */
[----:B0-----:R-:W-:Y:S02]  /*0e30*/  FFMA R25, R18, R26, R25 ;  /* 0x0000001a12197223 */ /* 0x001fe40000000019 */
[----:B------:R-:W0:Y:S02]  /*0e40*/  MUFU.EX2 R27, R27 ;  /* 0x0000001b001b7308 */ /* 0x000e240000000800 */
[----:B-1----:R-:W-:-:S04]  /*0e50*/  FFMA R8, R24, R8, R25 ;  /* 0x0000000818087223 */ /* 0x002fc80000000019 */
[----:B0-----:R-:W-:Y:S01]  /*0e60*/  FFMA R15, R15, R27, R8 ;  /* 0x0000001b0f0f7223 */ /* 0x001fe20000000008 */
[----:B------:R-:W-:Y:S06]  /*0e70*/  @!P1 BRA `(.L_x_57) ;  /* 0xfffffffc00289947 */ /* 0x000fec000383ffff */
.L_x_56:
[----:B------:R-:W-:Y:S05]  /*0e80*/  BSYNC.RECONVERGENT B0 ;  /* 0x0000000000007941 */ /* 0x000fea0003800200 */
.L_x_55:
[----:B------:R-:W2:Y:S01]  /*0e90*/  SHFL.BFLY PT, R6, R15, 0x10, 0x1f ;  /* 0x0e001f000f067f89 */ /* 0x000ea200000e0000 */
[C---:B------:R-:W-:Y:S01]  /*0ea0*/  @!P2 IADD3 R18, PT, PT, R0.reuse, 0x80, RZ ;  /* 0x000000800012a810 */ /* 0x040fe20007ffe0ff */
[----:B------:R-:W-:Y:S01]  /*0eb0*/  BSSY.RECONVERGENT B0, `(.L_x_58) ;  /* 0x0000082000007945 */ /* 0x000fe20003800200 */
[----:B------:R-:W-:Y:S01]  /*0ec0*/  @!P3 IADD3 R0, PT, PT, R0, 0x80, RZ ;  /* 0x000000800000b810 */ /* 0x000fe20007ffe0ff */
[----:B--2---:R-:W-:Y:S01]  /*0ed0*/  FADD R6, R6, R15 ;  /* 0x0000000f06067221 */ /* 0x004fe20000000000 */
[C---:B------:R-:W-:Y:S02]  /*0ee0*/  @!P2 LEA R15, R23.reuse, R18, 0x18 ;  /* 0x00000012170fa211 */ /* 0x040fe400078ec0ff */
[----:B------:R-:W-:Y:S02]  /*0ef0*/  @!P3 LEA R23, R23, R0, 0x18 ;  /* 0x000000001717b211 */ /* 0x000fe400078ec0ff */
[----:B------:R-:W2:Y:S01]  /*0f00*/  SHFL.BFLY PT, R7, R6, 0x8, 0x1f ;  /* 0x0d001f0006077f89 */ /* 0x000ea200000e0000 */
[----:B------:R-:W-:-:S02]  /*0f10*/  @!P2 LEA.HI R15, R12, R15, RZ, 0x1d ;  /* 0x0000000f0c0fa211 */ /* 0x000fc400078fe8ff */
[----:B------:R-:W-:Y:S01]  /*0f20*/  @!P3 IMAD R0, R12, 0x4, R23 ;  /* 0x000000040c00b824 */ /* 0x000fe200078e0217 */
[----:B------:R-:W-:Y:S01]  /*0f30*/  MOV R18, R12 ;  /* 0x0000000c00127202 */ /* 0x000fe20000000f00 */
[----:B--2---:R-:W-:-:S05]  /*0f40*/  FADD R7, R6, R7 ;  /* 0x0000000706077221 */ /* 0x004fca0000000000 */
[----:B0-----:R-:W0:Y:S02]  /*0f50*/  SHFL.BFLY PT, R8, R7, 0x4, 0x1f ;  /* 0x0c801f0007087f89 */ /* 0x001e2400000e0000 */
[----:B0-----:R-:W-:-:S05]  /*0f60*/  FADD R8, R7, R8 ;  /* 0x0000000807087221 */ /* 0x001fca0000000000 */
[----:B------:R-:W0:Y:S02]  /*0f70*/  SHFL.BFLY PT, R9, R8, 0x2, 0x1f ;  /* 0x0c401f0008097f89 */ /* 0x000e2400000e0000 */
[----:B0-----:R-:W-:-:S05]  /*0f80*/  FADD R9, R8, R9 ;  /* 0x0000000908097221 */ /* 0x001fca0000000000 */
[----:B------:R-:W0:Y:S02]  /*0f90*/  SHFL.BFLY PT, R10, R9, 0x1, 0x1f ;  /* 0x0c201f00090a7f89 */ /* 0x000e2400000e0000 */
[----:B0-----:R-:W-:-:S05]  /*0fa0*/  FADD R10, R9, R10 ;  /* 0x0000000a090a7221 */ /* 0x001fca0000000000 */
[----:B------:R-:W-:Y:S01]  /*0fb0*/  @!P2 STS [R15], R10 ;  /* 0x0000000a0f00a388 */ /* 0x000fe20000000800 */
[----:B------:R-:W-:Y:S06]  /*0fc0*/  BAR.SYNC.DEFER_BLOCKING 0x0 ;  /* 0x0000000000007b1d */ /* 0x000fec0000010000 */
[----:B------:R-:W0:Y:S04]  /*0fd0*/  @!P3 LDS R10, [R0] ;  /* 0x00000000000ab984 */ /* 0x000e280000000800 */
[----:B0-----:R-:W0:Y:S02]  /*0fe0*/  SHFL.BFLY PT, R7, R10, 0x10, 0x1f ;  /* 0x0e001f000a077f89 */ /* 0x001e2400000e0000 */
[----:B0-----:R-:W-:-:S05]  /*0ff0*/  FADD R7, R7, R10 ;  /* 0x0000000a07077221 */ /* 0x001fca0000000000 */
[----:B------:R-:W0:Y:S02]  /*1000*/  SHFL.BFLY PT, R6, R7, 0x8, 0x1f ;  /* 0x0d001f0007067f89 */ /* 0x000e2400000e0000 */
[----:B0-----:R-:W-:-:S05]  /*1010*/  FADD R6, R7, R6 ;  /* 0x0000000607067221 */ /* 0x001fca0000000000 */
[----:B------:R-:W0:Y:S02]  /*1020*/  SHFL.BFLY PT, R9, R6, 0x4, 0x1f ;  /* 0x0c801f0006097f89 */ /* 0x000e2400000e0000 */
[----:B0-----:R-:W-:-:S05]  /*1030*/  FADD R9, R6, R9 ;  /* 0x0000000906097221 */ /* 0x001fca0000000000 */
[----:B------:R-:W0:Y:S02]  /*1040*/  SHFL.BFLY PT, R8, R9, 0x2, 0x1f ;  /* 0x0c401f0009087f89 */ /* 0x000e2400000e0000 */
[----:B0-----:R-:W-:-:S05]  /*1050*/  FADD R8, R9, R8 ;  /* 0x0000000809087221 */ /* 0x001fca0000000000 */
[----:B------:R-:W0:Y:S02]  /*1060*/  SHFL.BFLY PT, R15, R8, 0x1, 0x1f ;  /* 0x0c201f00080f7f89 */ /* 0x000e2400000e0000 */
[----:B0-----:R-:W-:Y:S01]  /*1070*/  FADD R22, R8, R15 ;  /* 0x0000000f08167221 */ /* 0x001fe20000000000 */
[----:B------:R-:W-:Y:S06]  /*1080*/  BAR.SYNC.DEFER_BLOCKING 0x0 ;  /* 0x0000000000007b1d */ /* 0x000fec0000010000 */
[----:B------:R0:W-:Y:S02]  /*1090*/  @!P4 STS [R3+0x80], R22 ;  /* 0x000080160300c388 */ /* 0x0001e40000000800 */
[----:B------:R-:W-:Y:S06]  /*10a0*/  BAR.SYNC.DEFER_BLOCKING 0x0 ;  /* 0x0000000000007b1d */ /* 0x000fec0000010000 */
[----:B------:R0:W2:Y:S01]  /*10b0*/  LDS R15, [R3+0x80] ;  /* 0x00008000030f7984 */ /* 0x0000a20000000800 */
[----:B------:R-:W-:Y:S05]  /*10c0*/  @!P0 BRA `(.L_x_59) ;  /* 0x0000000400808947 */ /* 0x000fea0003800000 */
[----:B------:R-:W1:Y:S01]  /*10d0*/  LDG.E R20, desc[UR8][R20.64] ;  /* 0x0000000814147981 */ /* 0x000e62000c1e1900 */
[----:B0-----:R-:W-:Y:S01]  /*10e0*/  HFMA2 R3, -RZ, RZ, 0.96630859375, -0.0022525787353515625 ;  /* 0x3bbb989dff037431 */ /* 0x001fe200000001ff */
[----:B------:R-:W-:Y:S01]  /*10f0*/  MOV R6, 0x437c0000 ;  /* 0x437c000000067802 */ /* 0x000fe20000000f00 */
[----:B------:R-:W-:Y:S01]  /*1100*/  BSSY.RECONVERGENT B1, `(.L_x_60) ;  /* 0x0000015000017945 */ /* 0x000fe20003800200 */
[----:B------:R-:W-:Y:S01]  /*1110*/  ISETP.NE.AND P2, PT, R17, RZ, PT ;  /* 0x000000ff1100720c */ /* 0x000fe20003f45270 */
[----:B-1----:R-:W-:-:S04]  /*1120*/  FADD R0, -R11, R20 ;  /* 0x000000140b007221 */ /* 0x002fc80000000100 */
[----:B------:R-:W-:-:S04]  /*1130*/  FFMA.SAT R3, R0, R3, 0.5 ;  /* 0x3f00000000037423 */ /* 0x000fc80000002003 */
[----:B------:R-:W-:Y:S02]  /*1140*/  FFMA.RM R3, R3, R6, 12582913 ;  /* 0x4b40000103037423 */ /* 0x000fe40000004006 */
[----:B--2---:R-:W0:Y:S02]  /*1150*/  MUFU.RCP R6, R15 ;  /* 0x0000000f00067308 */ /* 0x004e240000001000 */
[C---:B------:R-:W-:Y:S01]  /*1160*/  FADD R7, R3.reuse, -12583039 ;  /* 0xcb40007f03077421 */ /* 0x040fe20000000000 */
[----:B------:R-:W-:-:S03]  /*1170*/  IMAD.SHL.U32 R25, R3, 0x800000, RZ ;  /* 0x0080000003197824 */ /* 0x000fc600078e00ff */
[----:B------:R-:W-:-:S04]  /*1180*/  FFMA R7, R0, 1.4426950216293334961, -R7 ;  /* 0x3fb8aa3b00077823 */ /* 0x000fc80000000807 */
[----:B------:R-:W-:-:S04]  /*1190*/  FFMA R7, R0, 1.925963033500011079e-08, R7 ;  /* 0x32a5706000077823 */ /* 0x000fc80000000007 */
[----:B------:R-:W1:Y:S01]  /*11a0*/  MUFU.EX2 R0, R7 ;  /* 0x0000000700007308 */ /* 0x000e620000000800 */
[----:B0-----:R-:W-:-:S04]  /*11b0*/  FFMA R3, -R15, R6, 1 ;  /* 0x3f8000000f037423 */ /* 0x001fc80000000106 */
[----:B------:R-:W-:Y:S01]  /*11c0*/  FFMA R6, R6, R3, R6 ;  /* 0x0000000306067223 */ /* 0x000fe20000000006 */
[----:B-1----:R-:W-:-:S04]  /*11d0*/  FMUL R25, R25, R0 ;  /* 0x0000000019197220 */ /* 0x002fc80000400000 */
[----:B------:R-:W0:Y:S01]  /*11e0*/  FCHK P0, R25, R15 ;  /* 0x0000000f19007302 */ /* 0x000e220000000000 */
[----:B------:R-:W-:-:S04]  /*11f0*/  FFMA R3, R25, R6, RZ ;  /* 0x0000000619037223 */ /* 0x000fc800000000ff */
[----:B------:R-:W-:-:S04]  /*1200*/  FFMA R0, -R15, R3, R25 ;  /* 0x000000030f007223 */ /* 0x000fc80000000119 */
[----:B------:R-:W-:Y:S01]  /*1210*/  FFMA R0, R6, R0, R3 ;  /* 0x0000000006007223 */ /* 0x000fe20000000003 */
[----:B0-----:R-:W-:Y:S06]  /*1220*/  @!P0 BRA `(.L_x_61) ;  /* 0x0000000000088947 */ /* 0x001fec0003800000 */
[----:B------:R-:W-:-:S07]  /*1230*/  MOV R10, 0x1250 ;  /* 0x00001250000a7802 */ /* 0x000fce0000000f00 */
[----:B------:R-:W-:Y:S05]  /*1240*/  CALL.REL.NOINC `($__internal_1_$__cuda_sm3x_div_rn_noftz_f32_slowpath) ;  /* 0x0000000c00247944 */ /* 0x000fea0003c00000 */
.L_x_61:
[----:B------:R-:W-:Y:S05]  /*1250*/  BSYNC.RECONVERGENT B1 ;  /* 0x0000000000017941 */ /* 0x000fea0003800200 */
.L_x_60:
[----:B------:R-:W0:Y:S01]  /*1260*/  LDC.64 R6, c[0x0][0x388] ;  /* 0x0000e200ff067b82 */ /* 0x000e220000000a00 */
[----:B------:R-:W-:Y:S01]  /*1270*/  MOV R18, R14 ;  /* 0x0000000e00127202 */ /* 0x000fe20000000f00 */
[----:B0-----:R-:W-:-:S05]  /*1280*/  IMAD.WIDE R2, R2, 0x4, R6 ;  /* 0x0000000402027825 */ /* 0x001fca00078e0206 */
[----:B------:R3:W-:Y:S01]  /*1290*/  STG.E desc[UR8][R2.64], R0 ;  /* 0x0000000002007986 */ /* 0x0007e2000c101908 */
[----:B------:R-:W-:Y:S05]  /*12a0*/  @!P2 BRA `(.L_x_59) ;  /* 0x000000040008a947 */ /* 0x000fea0003800000 */
[----:B------:R0:W3:Y:S01]  /*12b0*/  LDG.E R4, desc[UR8][R4.64] ;  /* 0x0000000804047981 */ /* 0x0000e2000c1e1900 */
[----:B------:R-:W-:Y:S01]  /*12c0*/  HFMA2 R7, -RZ, RZ, 0.96630859375, -0.0022525787353515625 ;  /* 0x3bbb989dff077431 */ /* 0x000fe200000001ff */
[----:B------:R-:W-:Y:S01]  /*12d0*/  MOV R9, 0x437c0000 ;  /* 0x437c000000097802 */ /* 0x000fe20000000f00 */
[----:B------:R-:W0:Y:S01]  /*12e0*/  MUFU.RCP R8, R15 ;  /* 0x0000000f00087308 */ /* 0x000e220000001000 */
[----:B------:R-:W-:Y:S01]  /*12f0*/  BSSY.RECONVERGENT B1, `(.L_x_62) ;  /* 0x0000014000017945 */ /* 0x000fe20003800200 */
[----:B------:R-:W-:Y:S01]  /*1300*/  ISETP.NE.AND P2, PT, R17, 0x1, PT ;  /* 0x000000011100780c */ /* 0x000fe20003f45270 */
[----:B0-----:R-:W-:Y:S01]  /*1310*/  FFMA R5, -R15, R8, 1 ;  /* 0x3f8000000f057423 */ /* 0x001fe20000000108 */
[----:B---3--:R-:W-:-:S04]  /*1320*/  FADD R0, -R11, R4 ;  /* 0x000000040b007221 */ /* 0x008fc80000000100 */
[----:B------:R-:W-:-:S04]  /*1330*/  FFMA.SAT R6, R0, R7, 0.5 ;  /* 0x3f00000000067423 */ /* 0x000fc80000002007 */
[----:B------:R-:W-:-:S04]  /*1340*/  FFMA.RM R6, R6, R9, 12582913 ;  /* 0x4b40000106067423 */ /* 0x000fc80000004009 */
[C---:B------:R-:W-:Y:S01]  /*1350*/  FADD R7, R6.reuse, -12583039 ;  /* 0xcb40007f06077421 */ /* 0x040fe20000000000 */
[----:B------:R-:W-:-:S03]  /*1360*/  IMAD.SHL.U32 R6, R6, 0x800000, RZ ;  /* 0x0080000006067824 */ /* 0x000fc600078e00ff */
[----:B------:R-:W-:-:S04]  /*1370*/  FFMA R7, R0, 1.4426950216293334961, -R7 ;  /* 0x3fb8aa3b00077823 */ /* 0x000fc80000000807 */
[----:B------:R-:W-:Y:S01]  /*1380*/  FFMA R7, R0, 1.925963033500011079e-08, R7 ;  /* 0x32a5706000077823 */ /* 0x000fe20000000007 */
[----:B------:R-:W-:-:S05]  /*1390*/  FFMA R0, R8, R5, R8 ;  /* 0x0000000508007223 */ /* 0x000fca0000000008 */
        /* <DEDUP_REMOVED lines=8> */
[----:B------:R-:W-:Y:S05]  /*1420*/  CALL.REL.NOINC `($__internal_1_$__cuda_sm3x_div_rn_noftz_f32_slowpath) ;  /* 0x0000000800ac7944 */ /* 0x000fea0003c00000 */
.L_x_63:
[----:B------:R-:W-:Y:S05]  /*1430*/  BSYNC.RECONVERGENT B1 ;  /* 0x0000000000017941 */ /* 0x000fea0003800200 */
.L_x_62:
[----:B------:R-:W-:Y:S02]  /*1440*/  IADD3 R2, P0, PT, R2, UR7, RZ ;  /* 0x0000000702027c10 */ /* 0x000fe4000ff1e0ff */
[----:B------:R-:W-:Y:S02]  /*1450*/  MOV R18, R16 ;  /* 0x0000001000127202 */ /* 0x000fe40000000f00 */
[----:B------:R-:W-:-:S05]  /*1460*/  IADD3.X R3, PT, PT, RZ, R3, RZ, P0, !PT ;  /* 0x00000003ff037210 */ /* 0x000fca00007fe4ff */
[----:B------:R4:W-:Y:S01]  /*1470*/  STG.E desc[UR8][R2.64], R0 ;  /* 0x0000000002007986 */ /* 0x0009e2000c101908 */
[----:B------:R-:W-:Y:S05]  /*1480*/  @!P2 BRA `(.L_x_59) ;  /* 0x000000000090a947 */ /* 0x000fea0003800000 */
[----:B------:R-:W0:Y:S01]  /*1490*/  LDCU UR10, c[0x0][0x394] ;  /* 0x00007280ff0a77ac */ /* 0x000e220008000800 */
[----:B------:R-:W1:Y:S01]  /*14a0*/  LDC.64 R4, c[0x0][0x380] ;  /* 0x0000e000ff047b82 */ /* 0x000e620000000a00 */
[----:B0-----:R-:W-:-:S05]  /*14b0*/  MOV R7, UR10 ;  /* 0x0000000a00077c02 */ /* 0x001fca0008000f00 */
[----:B------:R-:W-:-:S04]  /*14c0*/  IMAD R7, R7, UR6, R12 ;  /* 0x0000000607077c24 */ /* 0x000fc8000f8e020c */
[----:B-1----:R-:W-:-:S04]  /*14d0*/  IMAD.WIDE R4, R7, 0x4, R4 ;  /* 0x0000000407047825 */ /* 0x002fc800078e0204 */
[----:B------:R-:W-:-:S05]  /*14e0*/  IMAD.U32 R7, RZ, RZ, UR7 ;  /* 0x00000007ff077e24 */ /* 0x000fca000f8e00ff */
[----:B------:R-:W-:-:S04]  /*14f0*/  IADD3 R4, P0, P1, R7, UR7, R4 ;  /* 0x0000000707047c10 */ /* 0x000fc8000f91e004 */
[----:B------:R-:W-:-:S05]  /*1500*/  IADD3.X R5, PT, PT, RZ, R5, RZ, P0, P1 ;  /* 0x00000005ff057210 */ /* 0x000fca00007e24ff */
[----:B------:R0:W4:Y:S01]  /*1510*/  LDG.E R4, desc[UR8][R4.64] ;  /* 0x0000000804047981 */ /* 0x000122000c1e1900 */
[----:B------:R-:W-:Y:S01]  /*1520*/  HFMA2 R7, -RZ, RZ, 0.96630859375, -0.0022525787353515625 ;  /* 0x3bbb989dff077431 */ /* 0x000fe200000001ff */
[----:B------:R-:W-:Y:S01]  /*1530*/  MOV R9, 0x437c0000 ;  /* 0x437c000000097802 */ /* 0x000fe20000000f00 */
[----:B------:R-:W0:Y:S01]  /*1540*/  MUFU.RCP R8, R15 ;  /* 0x0000000f00087308 */ /* 0x000e220000001000 */
[----:B------:R-:W-:Y:S01]  /*1550*/  BSSY.RECONVERGENT B1, `(.L_x_64) ;  /* 0x0000014000017945 */ /* 0x000fe20003800200 */
[----:B------:R-:W-:Y:S02]  /*1560*/  VIADD R18, R16, UR4 ;  /* 0x0000000410127c36 */ /* 0x000fe40008000000 */
[----:B0-----:R-:W-:Y:S01]  /*1570*/  FFMA R5, -R15, R8, 1 ;  /* 0x3f8000000f057423 */ /* 0x001fe20000000108 */
[----:B----4-:R-:W-:-:S04]  /*1580*/  FADD R0, -R11, R4 ;  /* 0x000000040b007221 */ /* 0x010fc80000000100 */
[----:B------:R-:W-:-:S04]  /*1590*/  FFMA.SAT R6, R0, R7, 0.5 ;  /* 0x3f00000000067423 */ /* 0x000fc80000002007 */
[----:B------:R-:W-:-:S04]  /*15a0*/  FFMA.RM R6, R6, R9, 12582913 ;  /* 0x4b40000106067423 */ /* 0x000fc80000004009 */
[C---:B------:R-:W-:Y:S01]  /*15b0*/  FADD R7, R6.reuse, -12583039 ;  /* 0xcb40007f06077421 */ /* 0x040fe20000000000 */
[----:B------:R-:W-:-:S03]  /*15c0*/  SHF.L.U32 R6, R6, 0x17, RZ ;  /* 0x0000001706067819 */ /* 0x000fc600000006ff */
        /* <DEDUP_REMOVED lines=12> */
.L_x_65:
[----:B------:R-:W-:Y:S05]  /*1690*/  BSYNC.RECONVERGENT B1 ;  /* 0x0000000000017941 */ /* 0x000fea0003800200 */
.L_x_64:
[----:B------:R-:W-:-:S04]  /*16a0*/  IADD3 R2, P0, PT, R2, UR7, RZ ;  /* 0x0000000702027c10 */ /* 0x000fc8000ff1e0ff */
[----:B------:R-:W-:-:S05]  /*16b0*/  IADD3.X R3, PT, PT, RZ, R3, RZ, P0, !PT ;  /* 0x00000003ff037210 */ /* 0x000fca00007fe4ff */
[----:B------:R0:W-:Y:S04]  /*16c0*/  STG.E desc[UR8][R2.64], R0 ;  /* 0x0000000002007986 */ /* 0x0001e8000c101908 */
.L_x_59:
[----:B------:R-:W-:Y:S05]  /*16d0*/  BSYNC.RECONVERGENT B0 ;  /* 0x0000000000007941 */ /* 0x000fea0003800200 */
.L_x_58:
[----:B0--34-:R-:W0:Y:S01]  /*16e0*/  LDC.64 R2, c[0x0][0x380] ;  /* 0x0000e000ff027b82 */ /* 0x019e220000000a00 */
[----:B------:R-:W-:Y:S01]  /*16f0*/  ISETP.GE.U32.AND P0, PT, R13, 0x3, PT ;  /* 0x000000030d00780c */ /* 0x000fe20003f06070 */
[----:B------:R-:W3:Y:S01]  /*1700*/  LDCU UR10, c[0x0][0x394] ;  /* 0x00007280ff0a77ac */ /* 0x000ee20008000800 */
[----:B------:R-:W-:Y:S05]  /*1710*/  BSSY.RECONVERGENT B0, `(.L_x_66) ;  /* 0x000007a000007945 */ /* 0x000fea0003800200 */
[----:B------:R-:W4:Y:S06]  /*1720*/  LDC.64 R4, c[0x0][0x388] ;  /* 0x0000e200ff047b82 */ /* 0x000f2c0000000a00 */
[----:B------:R-:W-:Y:S05]  /*1730*/  @!P0 BRA `(.L_x_67) ;  /* 0x0000000400dc8947 */ /* 0x000fea0003800000 */
.L_x_76:
[----:B---3--:R-:W-:-:S05]  /*1740*/  MOV R9, UR10 ;  /* 0x0000000a00097c02 */ /* 0x008fca0008000f00 */
[----:B------:R-:W-:-:S04]  /*1750*/  IMAD R9, R9, UR6, R18 ;  /* 0x0000000609097c24 */ /* 0x000fc8000f8e0212 */
[----:B0-----:R-:W-:-:S05]  /*1760*/  IMAD.WIDE R6, R9, 0x4, R2 ;  /* 0x0000000409067825 */ /* 0x001fca00078e0202 */
[----:B------:R-:W1:Y:S01]  /*1770*/  LDG.E R0, desc[UR8][R6.64] ;  /* 0x0000000806007981 */ /* 0x000e62000c1e1900 */
[----:B------:R-:W-:Y:S02]  /*1780*/  HFMA2 R19, -RZ, RZ, 0.96630859375, -0.0022525787353515625 ;  /* 0x3bbb989dff137431 */ /* 0x000fe400000001ff */
[----:B------:R-:W-:Y:S01]  /*1790*/  IMAD.MOV.U32 R21, RZ, RZ, 0x437c0000 ;  /* 0x437c0000ff157424 */ /* 0x000fe200078e00ff */
[----:B--2---:R-:W0:Y:S01]  /*17a0*/  MUFU.RCP R10, R15 ;  /* 0x0000000f000a7308 */ /* 0x004e220000001000 */
[----:B------:R-:W-:Y:S01]  /*17b0*/  BSSY.RECONVERGENT B1, `(.L_x_68) ;  /* 0x0000013000017945 */ /* 0x000fe20003800200 */
[----:B-1----:R-:W-:-:S04]  /*17c0*/  FADD R0, -R11, R0 ;  /* 0x000000000b007221 */ /* 0x002fc80000000100 */
[----:B------:R-:W-:-:S04]  /*17d0*/  FFMA.SAT R8, R0, R19, 0.5 ;  /* 0x3f00000000087423 */ /* 0x000fc80000002013 */
[----:B------:R-:W-:Y:S01]  /*17e0*/  FFMA.RM R8, R8, R21, 12582913 ;  /* 0x4b40000108087423 */ /* 0x000fe20000004015 */
[----:B0-----:R-:W-:-:S03]  /*17f0*/  FFMA R21, -R15, R10, 1 ;  /* 0x3f8000000f157423 */ /* 0x001fc6000000010a */
        /* <DEDUP_REMOVED lines=13> */
[----:B----4-:R-:W-:Y:S05]  /*18d0*/  CALL.REL.NOINC `($__internal_1_$__cuda_sm3x_div_rn_noftz_f32_slowpath) ;  /* 0x0000000400807944 */ /* 0x010fea0003c00000 */
.L_x_69:
[----:B------:R-:W-:Y:S05]  /*18e0*/  BSYNC.RECONVERGENT B1 ;  /* 0x0000000000017941 */ /* 0x000fea0003800200 */
.L_x_68:
[----:B------:R-:W-:Y:S01]  /*18f0*/  IADD3 R6, P0, PT, R6, UR7, RZ ;  /* 0x0000000706067c10 */ /* 0x000fe2000ff1e0ff */
[----:B----4-:R-:W-:-:S03]  /*1900*/  IMAD.WIDE R8, R9, 0x4, R4 ;  /* 0x0000000409087825 */ /* 0x010fc600078e0204 */
[----:B------:R-:W-:Y:S02]  /*1910*/  IADD3.X R7, PT, PT, RZ, R7, RZ, P0, !PT ;  /* 0x00000007ff077210 */ /* 0x000fe400007fe4ff */
[----:B------:R0:W-:Y:S04]  /*1920*/  STG.E desc[UR8][R8.64], R0 ;  /* 0x0000000008007986 */ /* 0x0001e8000c101908 */
[----:B------:R-:W2:Y:S01]  /*1930*/  LDG.E R10, desc[UR8][R6.64] ;  /* 0x00000008060a7981 */ /* 0x000ea2000c1e1900 */
[----:B------:R-:W-:Y:S01]  /*1940*/  MOV R19, 0x3bbb989d ;  /* 0x3bbb989d00137802 */ /* 0x000fe20000000f00 */
[----:B------:R-:W-:Y:S01]  /*1950*/  IMAD.MOV.U32 R20, RZ, RZ, 0x437c0000 ;  /* 0x437c0000ff147424 */ /* 0x000fe200078e00ff */
[----:B------:R-:W-:Y:S01]  /*1960*/  BSSY.RECONVERGENT B1, `(.L_x_70) ;  /* 0x0000014000017945 */ /* 0x000fe20003800200 */
[----:B--2---:R-:W-:-:S04]  /*1970*/  FADD R10, -R11, R10 ;  /* 0x0000000a0b0a7221 */ /* 0x004fc80000000100 */
[----:B------:R-:W-:-:S04]  /*1980*/  FFMA.SAT R19, R10, R19, 0.5 ;  /* 0x3f0000000a137423 */ /* 0x000fc80000002013 */
[----:B------:R-:W-:Y:S02]  /*1990*/  FFMA.RM R19, R19, R20, 12582913 ;  /* 0x4b40000113137423 */ /* 0x000fe40000004014 */
[----:B------:R-:W1:Y:S02]  /*19a0*/  MUFU.RCP R20, R15 ;  /* 0x0000000f00147308 */ /* 0x000e640000001000 */
[C---:B------:R-:W-:Y:S01]  /*19b0*/  FADD R21, R19.reuse, -12583039 ;  /* 0xcb40007f13157421 */ /* 0x040fe20000000000 */
[----:B------:R-:W-:-:S03]  /*19c0*/  SHF.L.U32 R19, R19, 0x17, RZ ;  /* 0x0000001713137819 */ /* 0x000fc600000006ff */
[----:B------:R-:W-:-:S04]  /*19d0*/  FFMA R21, R10, 1.4426950216293334961, -R21 ;  /* 0x3fb8aa3b0a157823 */ /* 0x000fc80000000815 */
[----:B------:R-:W-:-:S04]  /*19e0*/  FFMA R21, R10, 1.925963033500011079e-08, R21 ;  /* 0x32a570600a157823 */ /* 0x000fc80000000015 */
[----:B0-----:R-:W0:Y:S01]  /*19f0*/  MUFU.EX2 R0, R21 ;  /* 0x0000001500007308 */ /* 0x001e220000000800 */
[----:B-1----:R-:W-:Y:S01]  /*1a00*/  FFMA R23, -R15, R20, 1 ;  /* 0x3f8000000f177423 */ /* 0x002fe20000000114 */
[----:B0-----:R-:W-:-:S03]  /*1a10*/  FMUL R25, R19, R0 ;  /* 0x0000000013197220 */ /* 0x001fc60000400000 */
[----:B------:R-:W-:-:S03]  /*1a20*/  FFMA R0, R20, R23, R20 ;  /* 0x0000001714007223 */ /* 0x000fc60000000014 */
[----:B------:R-:W0:Y:S01]  /*1a30*/  FCHK P0, R25, R15 ;  /* 0x0000000f19007302 */ /* 0x000e220000000000 */
[----:B------:R-:W-:-:S04]  /*1a40*/  FFMA R10, R0, R25, RZ ;  /* 0x00000019000a7223 */ /* 0x000fc800000000ff */
[----:B------:R-:W-:-:S04]  /*1a50*/  FFMA R19, -R15, R10, R25 ;  /* 0x0000000a0f137223 */ /* 0x000fc80000000119 */
[----:B------:R-:W-:Y:S01]  /*1a60*/  FFMA R0, R0, R19, R10 ;  /* 0x0000001300007223 */ /* 0x000fe2000000000a */
[----:B0-----:R-:W-:Y:S06]  /*1a70*/  @!P0 BRA `(.L_x_71) ;  /* 0x0000000000088947 */ /* 0x001fec0003800000 */
[----:B------:R-:W-:-:S07]  /*1a80*/  MOV R10, 0x1aa0 ;  /* 0x00001aa0000a7802 */ /* 0x000fce0000000f00 */
[----:B------:R-:W-:Y:S05]  /*1a90*/  CALL.REL.NOINC `($__internal_1_$__cuda_sm3x_div_rn_noftz_f32_slowpath) ;  /* 0x0000000400107944 */ /* 0x000fea0003c00000 */
.L_x_71:
[----:B------:R-:W-:Y:S05]  /*1aa0*/  BSYNC.RECONVERGENT B1 ;  /* 0x0000000000017941 */ /* 0x000fea0003800200 */
.L_x_70:
[----:B------:R-:W-:Y:S02]  /*1ab0*/  IADD3 R8, P0, PT, R8, UR7, RZ ;  /* 0x0000000708087c10 */ /* 0x000fe4000ff1e0ff */
[----:B------:R-:W-:Y:S02]  /*1ac0*/  IADD3 R6, P1, PT, R6, UR7, RZ ;  /* 0x0000000706067c10 */ /* 0x000fe4000ff3e0ff */
[----:B------:R-:W-:Y:S02]  /*1ad0*/  IADD3.X R9, PT, PT, RZ, R9, RZ, P0, !PT ;  /* 0x00000009ff097210 */ /* 0x000fe400007fe4ff */
[----:B------:R-:W-:-:S03]  /*1ae0*/  IADD3.X R7, PT, PT, RZ, R7, RZ, P1, !PT ;  /* 0x00000007ff077210 */ /* 0x000fc60000ffe4ff */
[----:B------:R0:W-:Y:S04]  /*1af0*/  STG.E desc[UR8][R8.64], R0 ;  /* 0x0000000008007986 */ /* 0x0001e8000c101908 */
[----:B------:R-:W2:Y:S01]  /*1b00*/  LDG.E R10, desc[UR8][R6.64] ;  /* 0x00000008060a7981 */ /* 0x000ea2000c1e1900 */
[----:B------:R-:W-:Y:S02]  /*1b10*/  HFMA2 R20, -RZ, RZ, 3.7421875, 0 ;  /* 0x437c0000ff147431 */ /* 0x000fe400000001ff */
        /* <DEDUP_REMOVED lines=21> */
.L_x_73:
[----:B------:R-:W-:Y:S05]  /*1c70*/  BSYNC.RECONVERGENT B1 ;  /* 0x0000000000017941 */ /* 0x000fea0003800200 */
.L_x_72:
[----:B------:R-:W-:Y:S02]  /*1c80*/  IADD3 R20, P1, PT, R6, UR7, RZ ;  /* 0x0000000706147c10 */ /* 0x000fe4000ff3e0ff */
[----:B------:R-:W-:Y:S02]  /*1c90*/  IADD3 R6, P0, PT, R8, UR7, RZ ;  /* 0x0000000708067c10 */ /* 0x000fe4000ff1e0ff */
[----:B------:R-:W-:-:S03]  /*1ca0*/  IADD3.X R21, PT, PT, RZ, R7, RZ, P1, !PT ;  /* 0x00000007ff157210 */ /* 0x000fc60000ffe4ff */
[----:B------:R-:W-:-:S05]  /*1cb0*/  IMAD.X R7, RZ, RZ, R9, P0 ;  /* 0x000000ffff077224 */ /* 0x000fca00000e0609 */
[----:B------:R0:W-:Y:S04]  /*1cc0*/  STG.E desc[UR8][R6.64], R0 ;  /* 0x0000000006007986 */ /* 0x0001e8000c101908 */
[----:B------:R-:W2:Y:S01]  /*1cd0*/  LDG.E R20, desc[UR8][R20.64] ;  /* 0x0000000814147981 */ /* 0x000ea2000c1e1900 */
[----:B------:R-:W-:Y:S01]  /*1ce0*/  HFMA2 R10, -RZ, RZ, 3.7421875, 0 ;  /* 0x437c0000ff0a7431 */ /* 0x000fe200000001ff */
[----:B------:R-:W-:Y:S01]  /*1cf0*/  MOV R9, 0x3bbb989d ;  /* 0x3bbb989d00097802 */ /* 0x000fe20000000f00 */
        /* <DEDUP_REMOVED lines=20> */
.L_x_75:
[----:B------:R-:W-:Y:S05]  /*1e40*/  BSYNC.RECONVERGENT B1 ;  /* 0x0000000000017941 */ /* 0x000fea0003800200 */
.L_x_74:
[----:B------:R-:W-:Y:S02]  /*1e50*/  IADD3 R6, P0, PT, R6, UR7, RZ ;  /* 0x0000000706067c10 */ /* 0x000fe4000ff1e0ff */
[----:B------:R-:W-:-:S03]  /*1e60*/  IADD3 R18, PT, PT, R18, UR7, RZ ;  /* 0x0000000712127c10 */ /* 0x000fc6000fffe0ff */
[----:B------:R-:W-:Y:S01]  /*1e70*/  IMAD.X R7, RZ, RZ, R7, P0 ;  /* 0x000000ffff077224 */ /* 0x000fe200000e0607 */
[----:B------:R-:W-:-:S04]  /*1e80*/  ISETP.GE.AND P0, PT, R18, UR10, PT ;  /* 0x0000000a12007c0c */ /* 0x000fc8000bf06270 */
[----:B------:R0:W-:Y:S09]  /*1e90*/  STG.E desc[UR8][R6.64], R0 ;  /* 0x0000000006007986 */ /* 0x0001f2000c101908 */
[----:B------:R-:W-:Y:S05]  /*1ea0*/  @!P0 BRA `(.L_x_76) ;  /* 0xfffffff800248947 */ /* 0x000fea000383ffff */
.L_x_67:
[----:B---3--:R-:W-:Y:S05]  /*1eb0*/  BSYNC.RECONVERGENT B0 ;  /* 0x0000000000007941 */ /* 0x008fea0003800200 */
.L_x_66:
[----:B------:R-:W-:Y:S05]  /*1ec0*/  BRA.U !UP0, `(.L_x_77) ;  /* 0xffffffe508007547 */ /* 0x000fea000b83ffff */
[----:B------:R-:W-:Y:S05]  /*1ed0*/  EXIT ;  /* 0x000000000000794d */ /* 0x000fea0003800000 */
        .weak           $__internal_1_$__cuda_sm3x_div_rn_noftz_f32_slowpath
        .type           $__internal_1_$__cuda_sm3x_div_rn_noftz_f32_slowpath,@function
        .size           $__internal_1_$__cuda_sm3x_div_rn_noftz_f32_slowpath,(.L_x_137 - $__internal_1_$__cuda_sm3x_div_rn_noftz_f32_slowpath)
$__internal_1_$__cuda_sm3x_div_rn_noftz_f32_slowpath:
[----:B------:R-:W-:Y:S01]  /*1ee0*/  SHF.R.U32.HI R19, RZ, 0x17, R15 ;  /* 0x00000017ff137819 */ /* 0x000fe2000001160f */
[----:B------:R-:W-:Y:S01]  /*1ef0*/  BSSY.RECONVERGENT B2, `(.L_x_78) ;  /* 0x0000063000027945 */ /* 0x000fe20003800200 */
[----:B------:R-:W-:Y:S02]  /*1f00*/  SHF.R.U32.HI R22, RZ, 0x17, R25 ;  /* 0x00000017ff167819 */ /* 0x000fe40000011619 */
[----:B------:R-:W-:Y:S02]  /*1f10*/  LOP3.LUT R19, R19, 0xff, RZ, 0xc0, !PT ;  /* 0x000000ff13137812 */ /* 0x000fe400078ec0ff */
[----:B------:R-:W-:Y:S02]  /*1f20*/  LOP3.LUT R22, R22, 0xff, RZ, 0xc0, !PT ;  /* 0x000000ff16167812 */ /* 0x000fe400078ec0ff */
[----:B------:R-:W-:Y:S02]  /*1f30*/  IADD3 R0, PT, PT, R19, -0x1, RZ ;  /* 0xffffffff13007810 */ /* 0x000fe40007ffe0ff */
[----:B------:R-:W-:-:S02]  /*1f40*/  IADD3 R21, PT, PT, R22, -0x1, RZ ;  /* 0xffffffff16157810 */ /* 0x000fc40007ffe0ff */
[----:B------:R-:W-:Y:S02]  /*1f50*/  ISETP.GT.U32.AND P0, PT, R0, 0xfd, PT ;  /* 0x000000fd0000780c */ /* 0x000fe40003f04070 */
[----:B------:R-:W-:Y:S02]  /*1f60*/  MOV R24, R15 ;  /* 0x0000000f00187202 */ /* 0x000fe40000000f00 */
[----:B------:R-:W-:-:S13]  /*1f70*/  ISETP.GT.U32.OR P0, PT, R21, 0xfd, P0 ;  /* 0x000000fd1500780c */ /* 0x000fda0000704470 */
[----:B------:R-:W-:Y:S01]  /*1f80*/  @!P0 IMAD.MOV.U32 R20, RZ, RZ, RZ ;  /* 0x000000ffff148224 */ /* 0x000fe200078e00ff */
[----:B------:R-:W-:Y:S06]  /*1f90*/  @!P0 BRA `(.L_x_79) ;  /* 0x00000000005c8947 */ /* 0x000fec0003800000 */
[----:B------:R-:W-:Y:S02]  /*1fa0*/  FSETP.GTU.FTZ.AND P0, PT, |R25|, +INF , PT ;  /* 0x7f8000001900780b */ /* 0x000fe40003f1c200 */
[----:B------:R-:W-:-:S04]  /*1fb0*/  FSETP.GTU.FTZ.AND P1, PT, |R15|, +INF , PT ;  /* 0x7f8000000f00780b */ /* 0x000fc80003f3c200 */
[----:B------:R-:W-:-:S13]  /*1fc0*/  PLOP3.LUT P0, PT, P0, P1, PT, 0xf8, 0x8f ;  /* 0x00000000008f781c */ /* 0x000fda0000703f70 */
[----:B------:R-:W-:Y:S05]  /*1fd0*/  @P0 BRA `(.L_x_80) ;  /* 0x00000004004c0947 */ /* 0x000fea0003800000 */
[----:B------:R-:W-:-:S13]  /*1fe0*/  LOP3.LUT P0, RZ, R24, 0x7fffffff, R25, 0xc8, !PT ;  /* 0x7fffffff18ff7812 */ /* 0x000fda000780c819 */
[----:B------:R-:W-:Y:S05]  /*1ff0*/  @!P0 BRA `(.L_x_81) ;  /* 0x00000004003c8947 */ /* 0x000fea0003800000 */
[----:B------:R-:W-:Y:S02]  /*2000*/  FSETP.NEU.FTZ.AND P1, PT, |R25|, +INF , PT ;  /* 0x7f8000001900780b */ /* 0x000fe40003f3d200 */
        /* <DEDUP_REMOVED lines=14> */
[----:B------:R-:W-:-:S03]  /*20f0*/  @!P1 FFMA R24, R15, 1.84467440737095516160e+19, RZ ;  /* 0x5f8000000f189823 */ /* 0x000fc600000000ff */
[----:B------:R-:W-:-:S07]  /*2100*/  @!P1 IADD3 R20, PT, PT, R20, 0x40, RZ ;  /* 0x0000004014149810 */ /* 0x000fce0007ffe0ff */
.L_x_79:
[----:B------:R-:W-:Y:S01]  /*2110*/  LEA R21, R19, 0xc0800000, 0x17 ;  /* 0xc080000013157811 */ /* 0x000fe200078eb8ff */
[----:B------:R-:W-:Y:S01]  /*2120*/  VIADD R22, R22, 0xffffff81 ;  /* 0xffffff8116167836 */ /* 0x000fe20000000000 */
[----:B------:R-:W-:Y:S02]  /*2130*/  BSSY.RECONVERGENT B3, `(.L_x_84) ;  /* 0x0000035000037945 */ /* 0x000fe40003800200 */
[----:B------:R-:W-:Y:S01]  /*2140*/  IADD3 R26, PT, PT, -R21, R24, RZ ;  /* 0x00000018151a7210 */ /* 0x000fe20007ffe1ff */
[----:B------:R-:W-:-:S03]  /*2150*/  IMAD R0, R22, -0x800000, R25 ;  /* 0xff80000016007824 */ /* 0x000fc600078e0219 */
[----:B------:R-:W0:Y:S01]  /*2160*/  MUFU.RCP R24, R26 ;  /* 0x0000001a00187308 */ /* 0x000e220000001000 */
[----:B------:R-:W-:-:S04]  /*2170*/  FADD.FTZ R21, -R26, -RZ ;  /* 0x800000ff1a157221 */ /* 0x000fc80000010100 */
[----:B0-----:R-:W-:-:S04]  /*2180*/  FFMA R23, R24, R21, 1 ;  /* 0x3f80000018177423 */ /* 0x001fc80000000015 */
[----:B------:R-:W-:-:S04]  /*2190*/  FFMA R23, R24, R23, R24 ;  /* 0x0000001718177223 */ /* 0x000fc80000000018 */
[----:B------:R-:W-:-:S04]  /*21a0*/  FFMA R24, R0, R23, RZ ;  /* 0x0000001700187223 */ /* 0x000fc800000000ff */
[----:B------:R-:W-:-:S04]  /*21b0*/  FFMA R25, R21, R24, R0 ;  /* 0x0000001815197223 */ /* 0x000fc80000000000 */
[----:B------:R-:W-:Y:S01]  /*21c0*/  FFMA R24, R23, R25, R24 ;  /* 0x0000001917187223 */ /* 0x000fe20000000018 */
[----:B------:R-:W-:-:S03]  /*21d0*/  IADD3 R25, PT, PT, R22, 0x7f, -R19 ;  /* 0x0000007f16197810 */ /* 0x000fc60007ffe813 */
[----:B------:R-:W-:Y:S01]  /*21e0*/  FFMA R21, R21, R24, R0 ;  /* 0x0000001815157223 */ /* 0x000fe20000000000 */
[----:B------:R-:W-:-:S03]  /*21f0*/  IADD3 R25, PT, PT, R25, R20, RZ ;  /* 0x0000001419197210 */ /* 0x000fc60007ffe0ff */
[----:B------:R-:W-:-:S05]  /*2200*/  FFMA R0, R23, R21, R24 ;  /* 0x0000001517007223 */ /* 0x000fca0000000018 */
[----:B------:R-:W-:-:S04]  /*2210*/  SHF.R.U32.HI R19, RZ, 0x17, R0 ;  /* 0x00000017ff137819 */ /* 0x000fc80000011600 */
[----:B------:R-:W-:-:S04]  /*2220*/  LOP3.LUT R20, R19, 0xff, RZ, 0xc0, !PT ;  /* 0x000000ff13147812 */ /* 0x000fc800078ec0ff */
[----:B------:R-:W-:-:S04]  /*2230*/  IADD3 R19, PT, PT, R20, R25, RZ ;  /* 0x0000001914137210 */ /* 0x000fc80007ffe0ff */
        /* <DEDUP_REMOVED lines=17> */
[----:B------:R-:W-:Y:S01]  /*2350*/  ISETP.NE.AND P1, PT, R19, RZ, PT ;  /* 0x000000ff1300720c */ /* 0x000fe20003f25270 */
[----:B------:R-:W-:Y:S01]  /*2360*/  IMAD.MOV R19, RZ, RZ, -R19 ;  /* 0x000000ffff137224 */ /* 0x000fe200078e0a13 */
[----:B------:R-:W-:-:S02]  /*2370*/  SHF.L.U32 R21, R20, R21, RZ ;  /* 0x0000001514157219 */ /* 0x000fc400000006ff */
[----:B------:R-:W-:Y:S02]  /*2380*/  FSETP.NEU.FTZ.AND P0, PT, R22, R23, PT ;  /* 0x000000171600720b */ /* 0x000fe40003f1d000 */
[----:B------:R-:W-:Y:S02]  /*2390*/  SEL R19, R19, RZ, P3 ;  /* 0x000000ff13137207 */ /* 0x000fe40001800000 */
[----:B------:R-:W-:Y:S02]  /*23a0*/  ISETP.NE.AND P1, PT, R21, RZ, P1 ;  /* 0x000000ff1500720c */ /* 0x000fe40000f25270 */
[----:B------:R-:W-:Y:S02]  /*23b0*/  SHF.R.U32.HI R22, RZ, R19, R20 ;  /* 0x00000013ff167219 */ /* 0x000fe40000011614 */
[----:B------:R-:W-:Y:S02]  /*23c0*/  PLOP3.LUT P0, PT, P0, P1, PT, 0xf8, 0x8f ;  /* 0x00000000008f781c */ /* 0x000fe40000703f70 */
[----:B------:R-:W-:-:S02]  /*23d0*/  SHF.R.U32.HI R20, RZ, 0x1, R22 ;  /* 0x00000001ff147819 */ /* 0x000fc40000011616 */
[----:B------:R-:W-:-:S04]  /*23e0*/  SEL R19, RZ, 0x1, !P0 ;  /* 0x00000001ff137807 */ /* 0x000fc80004000000 */
[----:B------:R-:W-:-:S04]  /*23f0*/  LOP3.LUT R19, R19, 0x1, R20, 0xf8, !PT ;  /* 0x0000000113137812 */ /* 0x000fc800078ef814 */
[----:B------:R-:W-:-:S04]  /*2400*/  LOP3.LUT R19, R19, R22, RZ, 0xc0, !PT ;  /* 0x0000001613137212 */ /* 0x000fc800078ec0ff */
[----:B------:R-:W-:-:S04]  /*2410*/  IADD3 R19, PT, PT, R20, R19, RZ ;  /* 0x0000001314137210 */ /* 0x000fc80007ffe0ff */
[----:B------:R-:W-:Y:S01]  /*2420*/  LOP3.LUT R0, R19, R0, RZ, 0xfc, !PT ;  /* 0x0000000013007212 */ /* 0x000fe200078efcff */
[----:B------:R-:W-:Y:S06]  /*2430*/  BRA `(.L_x_87) ;  /* 0x0000000000107947 */ /* 0x000fec0003800000 */
.L_x_86:
[----:B------:R-:W-:-:S04]  /*2440*/  LOP3.LUT R0, R0, 0x80000000, RZ, 0xc0, !PT ;  /* 0x8000000000007812 */ /* 0x000fc800078ec0ff */
[----:B------:R-:W-:Y:S01]  /*2450*/  LOP3.LUT R0, R0, 0x7f800000, RZ, 0xfc, !PT ;  /* 0x7f80000000007812 */ /* 0x000fe200078efcff */
[----:B------:R-:W-:Y:S06]  /*2460*/  BRA `(.L_x_87) ;  /* 0x0000000000047947 */ /* 0x000fec0003800000 */
.L_x_85:
[----:B------:R-:W-:-:S07]  /*2470*/  LEA R0, R25, R0, 0x17 ;  /* 0x0000000019007211 */ /* 0x000fce00078eb8ff */
.L_x_87:
[----:B------:R-:W-:Y:S05]  /*2480*/  BSYNC.RECONVERGENT B3 ;  /* 0x0000000000037941 */ /* 0x000fea0003800200 */
.L_x_84:
[----:B------:R-:W-:Y:S05]  /*2490*/  BRA `(.L_x_88) ;  /* 0x0000000000207947 */ /* 0x000fea0003800000 */
.L_x_83:
[----:B------:R-:W-:-:S04]  /*24a0*/  LOP3.LUT R24, R24, 0x80000000, R25, 0x48, !PT ;  /* 0x8000000018187812 */ /* 0x000fc800078e4819 */
[----:B------:R-:W-:Y:S01]  /*24b0*/  LOP3.LUT R0, R24, 0x7f800000, RZ, 0xfc, !PT ;  /* 0x7f80000018007812 */ /* 0x000fe200078efcff */
[----:B------:R-:W-:Y:S06]  /*24c0*/  BRA `(.L_x_88) ;  /* 0x0000000000147947 */ /* 0x000fec0003800000 */
.L_x_82:
[----:B------:R-:W-:Y:S01]  /*24d0*/  LOP3.LUT R0, R24, 0x80000000, R25, 0x48, !PT ;  /* 0x8000000018007812 */ /* 0x000fe200078e4819 */
[----:B------:R-:W-:Y:S06]  /*24e0*/  BRA `(.L_x_88) ;  /* 0x00000000000c7947 */ /* 0x000fec0003800000 */
.L_x_81:
[----:B------:R-:W0:Y:S01]  /*24f0*/  MUFU.RSQ R0, -QNAN ;  /* 0xffc0000000007908 */ /* 0x000e220000001400 */
[----:B------:R-:W-:Y:S05]  /*2500*/  BRA `(.L_x_88) ;  /* 0x0000000000047947 */ /* 0x000fea0003800000 */
.L_x_80:
[----:B------:R-:W-:-:S07]  /*2510*/  FADD.FTZ R0, R25, R15 ;  /* 0x0000000f19007221 */ /* 0x000fce0000010000 */
.L_x_88:
[----:B------:R-:W-:Y:S05]  /*2520*/  BSYNC.RECONVERGENT B2 ;  /* 0x0000000000027941 */ /* 0x000fea0003800200 */
.L_x_78:
[----:B------:R-:W-:Y:S01]  /*2530*/  HFMA2 R21, -RZ, RZ, 0, 0 ;  /* 0x00000000ff157431 */ /* 0x000fe200000001ff */
[----:B------:R-:W-:-:S04]  /*2540*/  MOV R20, R10 ;  /* 0x0000000a00147202 */ /* 0x000fc80000000f00 */
[----:B0-----:R-:W-:Y:S05]  /*2550*/  RET.REL.NODEC R20 `(_Z29softmax_block_level_with_shflIfEvPvS0_ii) ;  /* 0xffffffd814a87950 */ /* 0x001fea0003c3ffff */
.L_x_89:
        /* <DEDUP_REMOVED lines=10> */
.L_x_137:


//--------------------- .text._Z18softmax_warp_levelIfEvPvS0_ii --------------------------
	.section	.text._Z18softmax_warp_levelIfEvPvS0_ii,"ax",@progbits
	.align	128
        .global         _Z18softmax_warp_levelIfEvPvS0_ii
        .type           _Z18softmax_warp_levelIfEvPvS0_ii,@function
        .size           _Z18softmax_warp_levelIfEvPvS0_ii,(.L_x_138 - _Z18softmax_warp_levelIfEvPvS0_ii)
        .other          _Z18softmax_warp_levelIfEvPvS0_ii,@"STO_CUDA_ENTRY STV_DEFAULT"
_Z18softmax_warp_levelIfEvPvS0_ii:
.text._Z18softmax_warp_levelIfEvPvS0_ii:
[----:B------:R-:W-:Y:S08]  /*0000*/  LDC R1, c[0x0][0x37c] ;  /* 0x0000df00ff017b82 */ /* 0x000ff00000000800 */
[----:B------:R-:W-:Y:S01]  /*0010*/  S2UR UR4, SR_CTAID.Y ;  /* 0x00000000000479c3 */ /* 0x000fe20000002600 */
[----:B------:R-:W0:Y:S01]  /*0020*/  LDCU UR5, c[0x0][0x360] ;  /* 0x00006c00ff0577ac */ /* 0x000e220008000800 */
[----:B------:R-:W1:Y:S06]  /*0030*/  LDCU UR6, c[0x0][0x370] ;  /* 0x00006e00ff0677ac */ /* 0x000e6c0008000800 */
[----:B------:R-:W1:Y:S08]  /*0040*/  S2UR UR7, SR_CTAID.X ;  /* 0x00000000000779c3 */ /* 0x000e700000002500 */
[----:B------:R-:W2:Y:S08]  /*0050*/  LDC R0, c[0x0][0x390] ;  /* 0x0000e400ff007b82 */ /* 0x000eb00000000800 */
[----:B------:R-:W0:Y:S01]  /*0060*/  LDC R23, c[0x0][0x364] ;  /* 0x0000d900ff177b82 */ /* 0x000e220000000800 */
[----:B-1----:R-:W-:-:S06]  /*0070*/  UIMAD UR4, UR4, UR6, UR7 ;  /* 0x00000006040472a4 */ /* 0x002fcc000f8e0207 */
[----:B--2---:R-:W-:Y:S01]  /*0080*/  ISETP.LE.AND P0, PT, R0, UR4, PT ;  /* 0x0000000400007c0c */ /* 0x004fe2000bf03270 */
[----:B0-----:R-:W-:-:S12]  /*0090*/  IMAD R23, R23, UR5, RZ ;  /* 0x0000000517177c24 */ /* 0x001fd8000f8e02ff */
[----:B------:R-:W-:Y:S05]  /*00a0*/  @P0 EXIT ;  /* 0x000000000000094d */ /* 0x000fea0003800000 */
[----:B------:R-:W0:Y:S01]  /*00b0*/  I2F.U32.RP R0, R23 ;  /* 0x0000001700007306 */ /* 0x000e220000209000 */
[----:B------:R-:W1:Y:S01]  /*00c0*/  S2R R13, SR_TID.Y ;  /* 0x00000000000d7919 */ /* 0x000e620000002200 */
[----:B------:R-:W2:Y:S01]  /*00d0*/  LDCU UR7, c[0x0][0x394] ;  /* 0x00007280ff0777ac */ /* 0x000ea20008000800 */
[----:B------:R-:W-:Y:S01]  /*00e0*/  IADD3 R7, PT, PT, RZ, -R23, RZ ;  /* 0x80000017ff077210 */ /* 0x000fe20007ffe0ff */
[----:B------:R-:W-:Y:S01]  /*00f0*/  IMAD.MOV.U32 R9, RZ, RZ, -0x30f423e ;  /* 0xfcf0bdc2ff097424 */ /* 0x000fe200078e00ff */
[----:B------:R-:W1:Y:S01]  /*0100*/  S2R R4, SR_TID.X ;  /* 0x0000000000047919 */ /* 0x000e620000002100 */
[----:B------:R-:W-:Y:S01]  /*0110*/  ISETP.NE.U32.AND P2, PT, R23, RZ, PT ;  /* 0x000000ff1700720c */ /* 0x000fe20003f45070 */
[----:B------:R-:W3:Y:S01]  /*0120*/  LDCU.64 UR8, c[0x0][0x358] ;  /* 0x00006b00ff0877ac */ /* 0x000ee20008000a00 */
[----:B0-----:R-:W0:Y:S02]  /*0130*/  MUFU.RCP R0, R0 ;  /* 0x0000000000007308 */ /* 0x001e240000001000 */
[----:B0-----:R-:W-:-:S06]  /*0140*/  IADD3 R2, PT, PT, R0, 0xffffffe, RZ ;  /* 0x0ffffffe00027810 */ /* 0x001fcc0007ffe0ff */
[----:B------:R0:W4:Y:S01]  /*0150*/  F2I.FTZ.U32.TRUNC.NTZ R3, R2 ;  /* 0x0000000200037305 */ /* 0x000122000021f000 */
[----:B-1----:R-:W-:Y:S01]  /*0160*/  IMAD R13, R13, UR5, R4 ;  /* 0x000000050d0d7c24 */ /* 0x002fe2000f8e0204 */
[----:B------:R-:W-:-:S03]  /*0170*/  UIMAD UR5, UR5, UR6, URZ ;  /* 0x00000006050572a4 */ /* 0x000fc6000f8e02ff */
[----:B------:R-:W-:Y:S02]  /*0180*/  IMAD.IADD R12, R13, 0x1, R23 ;  /* 0x000000010d0c7824 */ /* 0x000fe400078e0217 */
[----:B0-----:R-:W-:-:S03]  /*0190*/  HFMA2 R2, -RZ, RZ, 0, 0 ;  /* 0x00000000ff027431 */ /* 0x001fc600000001ff */
[C---:B--2---:R-:W-:Y:S02]  /*01a0*/  ISETP.GE.AND P0, PT, R12.reuse, UR7, PT ;  /* 0x000000070c007c0c */ /* 0x044fe4000bf06270 */
[----:B------:R-:W-:Y:S02]  /*01b0*/  VIMNMX R5, PT, PT, R12, UR7, !PT ;  /* 0x000000070c057c48 */ /* 0x000fe4000ffe0100 */
[----:B------:R-:W-:Y:S01]  /*01c0*/  SEL R11, RZ, 0x1, P0 ;  /* 0x00000001ff0b7807 */ /* 0x000fe20000000000 */
[----:B----4-:R-:W-:Y:S01]  /*01d0*/  IMAD R7, R7, R3, RZ ;  /* 0x0000000307077224 */ /* 0x010fe200078e02ff */
[-C--:B------:R-:W-:Y:S02]  /*01e0*/  IADD3 R10, PT, PT, R23, R12.reuse, RZ ;  /* 0x0000000c170a7210 */ /* 0x080fe40007ffe0ff */
[----:B------:R-:W-:Y:S01]  /*01f0*/  IADD3 R0, PT, PT, R5, -R12, -R11 ;  /* 0x8000000c05007210 */ /* 0x000fe20007ffe80b */
[----:B------:R-:W-:Y:S01]  /*0200*/  IMAD.HI.U32 R3, R3, R7, R2 ;  /* 0x0000000703037227 */ /* 0x000fe200078e0002 */
[----:B------:R-:W-:-:S05]  /*0210*/  IADD3 R8, PT, PT, R23, R10, RZ ;  /* 0x0000000a17087210 */ /* 0x000fca0007ffe0ff */
[----:B------:R-:W-:-:S05]  /*0220*/  IMAD.HI.U32 R2, R3, R0, RZ ;  /* 0x0000000003027227 */ /* 0x000fca00078e00ff */
[----:B------:R-:W-:-:S05]  /*0230*/  IADD3 R3, PT, PT, -R2, RZ, RZ ;  /* 0x000000ff02037210 */ /* 0x000fca0007ffe1ff */
[----:B------:R-:W-:Y:S01]  /*0240*/  IMAD R0, R23, R3, R0 ;  /* 0x0000000317007224 */ /* 0x000fe200078e0200 */
[----:B------:R-:W-:-:S04]  /*0250*/  MOV R3, RZ ;  /* 0x000000ff00037202 */ /* 0x000fc80000000f00 */
[----:B------:R-:W-:-:S13]  /*0260*/  ISETP.GE.U32.AND P0, PT, R0, R23, PT ;  /* 0x000000170000720c */ /* 0x000fda0003f06070 */
[----:B------:R-:W-:Y:S01]  /*0270*/  @P0 IMAD.IADD R0, R0, 0x1, -R23 ;  /* 0x0000000100000824 */ /* 0x000fe200078e0a17 */
[----:B------:R-:W-:-:S04]  /*0280*/  @P0 IADD3 R2, PT, PT, R2, 0x1, RZ ;  /* 0x0000000102020810 */ /* 0x000fc80007ffe0ff */
[----:B------:R-:W-:-:S13]  /*0290*/  ISETP.GE.U32.AND P1, PT, R0, R23, PT ;  /* 0x000000170000720c */ /* 0x000fda0003f26070 */
[----:B------:R-:W-:Y:S02]  /*02a0*/  @P1 IADD3 R2, PT, PT, R2, 0x1, RZ ;  /* 0x0000000102021810 */ /* 0x000fe40007ffe0ff */
[----:B------:R-:W-:-:S05]  /*02b0*/  @!P2 LOP3.LUT R2, RZ, R23, RZ, 0x33, !PT ;  /* 0x00000017ff02a212 */ /* 0x000fca00078e33ff */
[----:B------:R-:W-:-:S05]  /*02c0*/  IMAD.IADD R11, R11, 0x1, R2 ;  /* 0x000000010b0b7824 */ /* 0x000fca00078e0202 */
[----:B------:R-:W-:-:S04]  /*02d0*/  IADD3 R7, PT, PT, R11, 0x1, RZ ;  /* 0x000000010b077810 */ /* 0x000fc80007ffe0ff */
[----:B---3--:R-:W-:-:S07]  /*02e0*/  LOP3.LUT R7, R7, 0x3, RZ, 0xc0, !PT ;  /* 0x0000000307077812 */ /* 0x008fce00078ec0ff */
.L_x_123:
[----:B0---4-:R-:W0:Y:S01]  /*02f0*/  LDC R14, c[0x0][0x394] ;  /* 0x0000e500ff0e7b82 */ /* 0x011e220000000800 */
[----:B------:R-:W-:Y:S01]  /*0300*/  BSSY.RECONVERGENT B0, `(.L_x_90) ;  /* 0x0000031000007945 */ /* 0x000fe20003800200 */
[----:B0-----:R-:W-:-:S13]  /*0310*/  ISETP.GE.AND P0, PT, R13, R14, PT ;  /* 0x0000000e0d00720c */ /* 0x001fda0003f06270 */
[----:B-1-3--:R-:W-:Y:S05]  /*0320*/  @P0 BRA `(.L_x_91) ;  /* 0x0000000000b80947 */ /* 0x00afea0003800000 */
[----:B------:R-:W-:Y:S01]  /*0330*/  ISETP.NE.AND P2, PT, R7, RZ, PT ;  /* 0x000000ff0700720c */ /* 0x000fe20003f45270 */
[----:B------:R-:W-:Y:S01]  /*0340*/  BSSY.RECONVERGENT B1, `(.L_x_92) ;  /* 0x0000018000017945 */ /* 0x000fe20003800200 */
[----:B------:R-:W-:Y:S01]  /*0350*/  ISETP.GE.U32.AND P1, PT, R11, 0x3, PT ;  /* 0x000000030b00780c */ /* 0x000fe20003f26070 */
[----:B------:R-:W-:-:S10]  /*0360*/  IMAD.MOV.U32 R15, RZ, RZ, R13 ;  /* 0x000000ffff0f7224 */ /* 0x000fd400078e000d */
[----:B------:R-:W-:Y:S05]  /*0370*/  @!P2 BRA `(.L_x_93) ;  /* 0x000000000050a947 */ /* 0x000fea0003800000 */
[----:B------:R-:W0:Y:S01]  /*0380*/  LDC.64 R4, c[0x0][0x380] ;  /* 0x0000e000ff047b82 */ /* 0x000e220000000a00 */
[----:B------:R-:W-:-:S04]  /*0390*/  IMAD R15, R14, UR4, R13 ;  /* 0x000000040e0f7c24 */ /* 0x000fc8000f8e020d */
[----:B0-----:R-:W-:-:S05]  /*03a0*/  IMAD.WIDE R4, R15, 0x4, R4 ;  /* 0x000000040f047825 */ /* 0x001fca00078e0204 */
[----:B------:R-:W2:Y:S01]  /*03b0*/  LDG.E R0, desc[UR8][R4.64] ;  /* 0x0000000804007981 */ /* 0x000ea2000c1e1900 */
[----:B------:R-:W-:Y:S02]  /*03c0*/  ISETP.NE.AND P2, PT, R7, 0x1, PT ;  /* 0x000000010700780c */ /* 0x000fe40003f45270 */
[----:B------:R-:W-:Y:S02]  /*03d0*/  MOV R15, R12 ;  /* 0x0000000c000f7202 */ /* 0x000fe40000000f00 */
[----:B--2---:R-:W-:-:S09]  /*03e0*/  FMNMX R9, R9, R0, !PT ;  /* 0x0000000009097209 */ /* 0x004fd20007800000 */
[----:B------:R-:W-:Y:S05]  /*03f0*/  @!P2 BRA `(.L_x_93) ;  /* 0x000000000030a947 */ /* 0x000fea0003800000 */
[----:B------:R-:W-:Y:S02]  /*0400*/  ISETP.NE.AND P2, PT, R7, 0x2, PT ;  /* 0x000000020700780c */ /* 0x000fe40003f45270 */
[----:B------:R-:W-:-:S04]  /*0410*/  SHF.L.U32 R17, R23, 0x2, RZ ;  /* 0x0000000217117819 */ /* 0x000fc800000006ff */
[----:B------:R-:W-:-:S05]  /*0420*/  IADD3 R4, P3, PT, R4, R17, RZ ;  /* 0x0000001104047210 */ /* 0x000fca0007f7e0ff */
[----:B------:R-:W-:Y:S02]  /*0430*/  IMAD.X R5, RZ, RZ, R5, P3 ;  /* 0x000000ffff057224 */ /* 0x000fe400018e0605 */
[----:B------:R-:W-:-:S03]  /*0440*/  @P2 IADD3 R16, P3, PT, R17, R4, RZ ;  /* 0x0000000411102210 */ /* 0x000fc60007f7e0ff */
[----:B------:R-:W2:Y:S01]  /*0450*/  LDG.E R4, desc[UR8][R4.64] ;  /* 0x0000000804047981 */ /* 0x000ea2000c1e1900 */
[----:B------:R-:W-:-:S05]  /*0460*/  @P2 IADD3.X R17, PT, PT, RZ, R5, RZ, P3, !PT ;  /* 0x00000005ff112210 */ /* 0x000fca0001ffe4ff */
[----:B------:R-:W3:Y:S01]  /*0470*/  @P2 LDG.E R16, desc[UR8][R16.64] ;  /* 0x0000000810102981 */ /* 0x000ee2000c1e1900 */
[----:B------:R-:W-:Y:S02]  /*0480*/  MOV R15, R10 ;  /* 0x0000000a000f7202 */ /* 0x000fe40000000f00 */
[----:B------:R-:W-:Y:S02]  /*0490*/  @P2 MOV R15, R8 ;  /* 0x00000008000f2202 */ /* 0x000fe40000000f00 */
[----:B--2---:R-:W-:-:S04]  /*04a0*/  FMNMX R9, R9, R4, !PT ;  /* 0x0000000409097209 */ /* 0x004fc80007800000 */
[----:B---3--:R-:W-:-:S07]  /*04b0*/  @P2 FMNMX R9, R9, R16, !PT ;  /* 0x0000001009092209 */ /* 0x008fce0007800000 */
.L_x_93:
[----:B------:R-:W-:Y:S05]  /*04c0*/  BSYNC.RECONVERGENT B1 ;  /* 0x0000000000017941 */ /* 0x000fea0003800200 */
.L_x_92:
[----:B------:R-:W-:Y:S05]  /*04d0*/  @!P1 BRA `(.L_x_91) ;  /* 0x00000000004c9947 */ /* 0x000fea0003800000 */
[----:B------:R-:W0:Y:S01]  /*04e0*/  LDC.64 R4, c[0x0][0x380] ;  /* 0x0000e000ff047b82 */ /* 0x000e220000000a00 */
[----:B------:R-:W-:-:S07]  /*04f0*/  IMAD.SHL.U32 R27, R23, 0x4, RZ ;  /* 0x00000004171b7824 */ /* 0x000fce00078e00ff */
.L_x_94:
[----:B------:R-:W-:-:S04]  /*0500*/  IMAD R21, R14, UR4, R15 ;  /* 0x000000040e157c24 */ /* 0x000fc8000f8e020f */
[----:B0-----:R-:W-:-:S03]  /*0510*/  IMAD.WIDE R20, R21, 0x4, R4 ;  /* 0x0000000415147825 */ /* 0x001fc600078e0204 */
[----:B------:R-:W-:-:S03]  /*0520*/  IADD3 R24, P1, PT, R27, R20, RZ ;  /* 0x000000141b187210 */ /* 0x000fc60007f3e0ff */
[----:B------:R-:W2:Y:S01]  /*0530*/  LDG.E R20, desc[UR8][R20.64] ;  /* 0x0000000814147981 */ /* 0x000ea2000c1e1900 */
[----:B------:R-:W-:Y:S02]  /*0540*/  IADD3.X R25, PT, PT, RZ, R21, RZ, P1, !PT ;  /* 0x00000015ff197210 */ /* 0x000fe40000ffe4ff */
[----:B------:R-:W-:-:S03]  /*0550*/  IADD3 R18, P1, PT, R27, R24, RZ ;  /* 0x000000181b127210 */ /* 0x000fc60007f3e0ff */
[----:B------:R-:W2:Y:S01]  /*0560*/  LDG.E R24, desc[UR8][R24.64] ;  /* 0x0000000818187981 */ /* 0x000ea2000c1e1900 */
[----:B------:R-:W-:Y:S02]  /*0570*/  IADD3.X R19, PT, PT, RZ, R25, RZ, P1, !PT ;  /* 0x00000019ff137210 */ /* 0x000fe40000ffe4ff */
[----:B------:R-:W-:-:S03]  /*0580*/  IADD3 R16, P1, PT, R27, R18, RZ ;  /* 0x000000121b107210 */ /* 0x000fc60007f3e0ff */
[----:B------:R-:W3:Y:S01]  /*0590*/  LDG.E R18, desc[UR8][R18.64] ;  /* 0x0000000812127981 */ /* 0x000ee2000c1e1900 */
[----:B------:R-:W-:-:S05]  /*05a0*/  IADD3.X R17, PT, PT, RZ, R19, RZ, P1, !PT ;  /* 0x00000013ff117210 */ /* 0x000fca0000ffe4ff */
[----:B------:R-:W3:Y:S01]  /*05b0*/  LDG.E R16, desc[UR8][R16.64] ;  /* 0x0000000810107981 */ /* 0x000ee2000c1e1900 */
[----:B------:R-:W-:-:S05]  /*05c0*/  IMAD.IADD R15, R27, 0x1, R15 ;  /* 0x000000011b0f7824 */ /* 0x000fca00078e020f */
[----:B------:R-:W-:Y:S02]  /*05d0*/  ISETP.GE.AND P1, PT, R15, R14, PT ;  /* 0x0000000e0f00720c */ /* 0x000fe40003f26270 */
[----:B--2---:R-:W-:-:S04]  /*05e0*/  FMNMX3 R9, R9, R20, R24, !PT ;  /* 0x0000001409097276 */ /* 0x004fc80007800018 */
[----:B---3--:R-:W-:-:S07]  /*05f0*/  FMNMX3 R9, R9, R18, R16, !PT ;  /* 0x0000001209097276 */ /* 0x008fce0007800010 */
[----:B------:R-:W-:Y:S05]  /*0600*/  @!P1 BRA `(.L_x_94) ;  /* 0xfffffffc00bc9947 */ /* 0x000fea000383ffff */
.L_x_91:
[----:B------:R-:W-:Y:S05]  /*0610*/  BSYNC.RECONVERGENT B0 ;  /* 0x0000000000007941 */ /* 0x000fea0003800200 */
.L_x_90:
[----:B------:R-:W-:-:S13]  /*0620*/  ISETP.GE.U32.AND P1, PT, R23, 0x2, PT ;  /* 0x000000021700780c */ /* 0x000fda0003f26070 */
[----:B------:R-:W-:Y:S05]  /*0630*/  @!P1 BRA `(.L_x_95) ;  /* 0x00000000001c9947 */ /* 0x000fea0003800000 */
[----:B------:R-:W-:-:S07]  /*0640*/  MOV R0, R23 ;  /* 0x0000001700007202 */ /* 0x000fce0000000f00 */
.L_x_96:
[----:B------:R-:W-:Y:S02]  /*0650*/  SHF.R.U32.HI R2, RZ, 0x1, R0 ;  /* 0x00000001ff027819 */ /* 0x000fe40000011600 */
[----:B------:R-:W-:Y:S02]  /*0660*/  ISETP.GT.U32.AND P2, PT, R0, 0x3, PT ;  /* 0x000000030000780c */ /* 0x000fe40003f44070 */
[----:B------:R-:W-:Y:S01]  /*0670*/  MOV R0, R2 ;  /* 0x0000000200007202 */ /* 0x000fe20000000f00 */
[----:B------:R-:W0:Y:S02]  /*0680*/  SHFL.BFLY PT, R4, R9, R2, 0x1f ;  /* 0x0c001f0209047589 */ /* 0x000e2400000e0000 */
[----:B0-----:R-:W-:-:S08]  /*0690*/  FMNMX R9, R4, R9, !PT ;  /* 0x0000000904097209 */ /* 0x001fd00007800000 */
[----:B------:R-:W-:Y:S05]  /*06a0*/  @P2 BRA `(.L_x_96) ;  /* 0xfffffffc00e82947 */ /* 0x000fea000383ffff */
.L_x_95:
[----:B------:R-:W0:Y:S01]  /*06b0*/  SHFL.IDX PT, R9, R9, RZ, 0x1f ;  /* 0x00001fff09097589 */ /* 0x000e2200000e0000 */
[----:B------:R-:W-:Y:S04]  /*06c0*/  BSSY.RECONVERGENT B0, `(.L_x_97) ;  /* 0x000006e000007945 */ /* 0x000fe80003800200 */
[----:B------:R-:W-:Y:S05]  /*06d0*/  @P0 BRA `(.L_x_98) ;  /* 0x0000000400b00947 */ /* 0x000fea0003800000 */
[----:B------:R-:W-:Y:S01]  /*06e0*/  ISETP.NE.AND P3, PT, R7, RZ, PT ;  /* 0x000000ff0700720c */ /* 0x000fe20003f65270 */
[----:B------:R-:W-:Y:S01]  /*06f0*/  BSSY.RECONVERGENT B1, `(.L_x_99) ;  /* 0x0000032000017945 */ /* 0x000fe20003800200 */
[----:B------:R-:W-:Y:S02]  /*0700*/  ISETP.GE.U32.AND P2, PT, R11, 0x3, PT ;  /* 0x000000030b00780c */ /* 0x000fe40003f46070 */
[----:B------:R-:W-:-:S09]  /*0710*/  MOV R15, R13 ;  /* 0x0000000d000f7202 */ /* 0x000fd20000000f00 */
[----:B------:R-:W-:Y:S05]  /*0720*/  @!P3 BRA `(.L_x_100) ;  /* 0x0000000000b8b947 */ /* 0x000fea0003800000 */
[----:B------:R-:W1:Y:S01]  /*0730*/  LDC.64 R4, c[0x0][0x380] ;  /* 0x0000e000ff047b82 */ /* 0x000e620000000a00 */
[----:B------:R-:W-:-:S04]  /*0740*/  IMAD R15, R14, UR4, R13 ;  /* 0x000000040e0f7c24 */ /* 0x000fc8000f8e020d */
[----:B-1----:R-:W-:-:S05]  /*0750*/  IMAD.WIDE R4, R15, 0x4, R4 ;  /* 0x000000040f047825 */ /* 0x002fca00078e0204 */
[----:B------:R-:W0:Y:S01]  /*0760*/  LDG.E R0, desc[UR8][R4.64] ;  /* 0x0000000804007981 */ /* 0x000e22000c1e1900 */
[----:B------:R-:W-:Y:S02]  /*0770*/  HFMA2 R21, -RZ, RZ, 3.7421875, 0 ;  /* 0x437c0000ff157431 */ /* 0x000fe400000001ff */
[----:B------:R-:W-:Y:S01]  /*0780*/  IMAD.MOV.U32 R19, RZ, RZ, 0x3bbb989d ;  /* 0x3bbb989dff137424 */ /* 0x000fe200078e00ff */
[----:B------:R-:W-:Y:S01]  /*0790*/  ISETP.NE.AND P3, PT, R7, 0x1, PT ;  /* 0x000000010700780c */ /* 0x000fe20003f65270 */
[----:B0-----:R-:W-:-:S04]  /*07a0*/  FADD R0, -R9, R0 ;  /* 0x0000000009007221 */ /* 0x001fc80000000100 */
[----:B------:R-:W-:-:S04]  /*07b0*/  FFMA.SAT R2, R0, R19, 0.5 ;  /* 0x3f00000000027423 */ /* 0x000fc80000002013 */
[----:B------:R-:W-:-:S04]  /*07c0*/  FFMA.RM R2, R2, R21, 12582913 ;  /* 0x4b40000102027423 */ /* 0x000fc80000004015 */
[C---:B------:R-:W-:Y:S01]  /*07d0*/  FADD R15, R2.reuse, -12583039 ;  /* 0xcb40007f020f7421 */ /* 0x040fe20000000000 */
[----:B------:R-:W-:-:S03]  /*07e0*/  SHF.L.U32 R2, R2, 0x17, RZ ;  /* 0x0000001702027819 */ /* 0x000fc600000006ff */
[----:B------:R-:W-:-:S04]  /*07f0*/  FFMA R15, R0, 1.4426950216293334961, -R15 ;  /* 0x3fb8aa3b000f7823 */ /* 0x000fc8000000080f */
[----:B------:R-:W-:Y:S01]  /*0800*/  FFMA R0, R0, 1.925963033500011079e-08, R15 ;  /* 0x32a5706000007823 */ /* 0x000fe2000000000f */
[----:B------:R-:W-:-:S05]  /*0810*/  MOV R15, R12 ;  /* 0x0000000c000f7202 */ /* 0x000fca0000000f00 */
[----:B------:R-:W0:Y:S02]  /*0820*/  MUFU.EX2 R0, R0 ;  /* 0x0000000000007308 */ /* 0x000e240000000800 */
[----:B0-----:R-:W-:Y:S01]  /*0830*/  FFMA R3, R2, R0, R3 ;  /* 0x0000000002037223 */ /* 0x001fe20000000003 */
[----:B------:R-:W-:Y:S06]  /*0840*/  @!P3 BRA `(.L_x_100) ;  /* 0x000000000070b947 */ /* 0x000fec0003800000 */
[----:B------:R-:W-:Y:S01]  /*0850*/  ISETP.NE.AND P3, PT, R7, 0x2, PT ;  /* 0x000000020700780c */ /* 0x000fe20003f65270 */
[----:B------:R-:W-:-:S05]  /*0860*/  IMAD.SHL.U32 R17, R23, 0x4, RZ ;  /* 0x0000000417117824 */ /* 0x000fca00078e00ff */
[----:B------:R-:W-:-:S04]  /*0870*/  IADD3 R4, P4, PT, R17, R4, RZ ;  /* 0x0000000411047210 */ /* 0x000fc80007f9e0ff */
[----:B------:R-:W-:-:S03]  /*0880*/  IADD3.X R5, PT, PT, RZ, R5, RZ, P4, !PT ;  /* 0x00000005ff057210 */ /* 0x000fc600027fe4ff */
[----:B------:R-:W-:Y:S02]  /*0890*/  @P3 IADD3 R16, P4, PT, R17, R4, RZ ;  /* 0x0000000411103210 */ /* 0x000fe40007f9e0ff */
[----:B------:R-:W2:Y:S02]  /*08a0*/  LDG.E R4, desc[UR8][R4.64] ;  /* 0x0000000804047981 */ /* 0x000ea4000c1e1900 */
[----:B------:R-:W-:-:S05]  /*08b0*/  @P3 IADD3.X R17, PT, PT, RZ, R5, RZ, P4, !PT ;  /* 0x00000005ff113210 */ /* 0x000fca00027fe4ff */
[----:B------:R-:W3:Y:S01]  /*08c0*/  @P3 LDG.E R16, desc[UR8][R16.64] ;  /* 0x0000000810103981 */ /* 0x000ee2000c1e1900 */
[----:B--2---:R-:W-:-:S04]  /*08d0*/  FADD R0, -R9, R4 ;  /* 0x0000000409007221 */ /* 0x004fc80000000100 */
[----:B------:R-:W-:Y:S01]  /*08e0*/  FFMA.SAT R2, R0, R19, 0.5 ;  /* 0x3f00000000027423 */ /* 0x000fe20000002013 */
[----:B---3--:R-:W-:-:S03]  /*08f0*/  @P3 FADD R6, -R9, R16 ;  /* 0x0000001009063221 */ /* 0x008fc60000000100 */
[----:B------:R-:W-:Y:S01]  /*0900*/  FFMA.RM R2, R2, R21, 12582913 ;  /* 0x4b40000102027423 */ /* 0x000fe20000004015 */
[----:B------:R-:W-:-:S03]  /*0910*/  @P3 FFMA.SAT R18, R6, R19, 0.5 ;  /* 0x3f00000006123423 */ /* 0x000fc60000002013 */
[----:B------:R-:W-:Y:S01]  /*0920*/  FADD R15, R2, -12583039 ;  /* 0xcb40007f020f7421 */ /* 0x000fe20000000000 */
[----:B------:R-:W-:-:S03]  /*0930*/  @P3 FFMA.RM R18, R18, R21, 12582913 ;  /* 0x4b40000112123423 */ /* 0x000fc60000004015 */
[----:B------:R-:W-:Y:S01]  /*0940*/  FFMA R15, R0, 1.4426950216293334961, -R15 ;  /* 0x3fb8aa3b000f7823 */ /* 0x000fe2000000080f */
[----:B------:R-:W-:-:S03]  /*0950*/  @P3 FADD R19, R18, -12583039 ;  /* 0xcb40007f12133421 */ /* 0x000fc60000000000 */
[----:B------:R-:W-:Y:S01]  /*0960*/  FFMA R0, R0, 1.925963033500011079e-08, R15 ;  /* 0x32a5706000007823 */ /* 0x000fe2000000000f */
[----:B------:R-:W-:-:S04]  /*0970*/  @P3 FFMA R19, R6, 1.4426950216293334961, -R19 ;  /* 0x3fb8aa3b06133823 */ /* 0x000fc80000000813 */
[----:B------:R-:W-:Y:S01]  /*0980*/  @P3 FFMA R19, R6, 1.925963033500011079e-08, R19 ;  /* 0x32a5706006133823 */ /* 0x000fe20000000013 */
[----:B------:R-:W0:Y:S08]  /*0990*/  MUFU.EX2 R0, R0 ;  /* 0x0000000000007308 */ /* 0x000e300000000800 */
[----:B------:R-:W1:Y:S01]  /*09a0*/  @P3 MUFU.EX2 R19, R19 ;  /* 0x0000001300133308 */ /* 0x000e620000000800 */
[----:B------:R-:W-:-:S02]  /*09b0*/  SHF.L.U32 R2, R2, 0x17, RZ ;  /* 0x0000001702027819 */ /* 0x000fc400000006ff */
[----:B------:R-:W-:Y:S01]  /*09c0*/  @P3 SHF.L.U32 R18, R18, 0x17, RZ ;  /* 0x0000001712123819 */ /* 0x000fe200000006ff */
[----:B------:R-:W-:Y:S01]  /*09d0*/  IMAD.MOV.U32 R15, RZ, RZ, R10 ;  /* 0x000000ffff0f7224 */ /* 0x000fe200078e000a */
[----:B------:R-:W-:Y:S01]  /*09e0*/  @P3 MOV R15, R8 ;  /* 0x00000008000f3202 */ /* 0x000fe20000000f00 */
[----:B0-----:R-:W-:-:S04]  /*09f0*/  FFMA R3, R2, R0, R3 ;  /* 0x0000000002037223 */ /* 0x001fc80000000003 */
[----:B-1----:R-:W-:-:S07]  /*0a00*/  @P3 FFMA R3, R18, R19, R3 ;  /* 0x0000001312033223 */ /* 0x002fce0000000003 */
.L_x_100:
[----:B------:R-:W-:Y:S05]  /*0a10*/  BSYNC.RECONVERGENT B1 ;  /* 0x0000000000017941 */ /* 0x000fea0003800200 */
.L_x_99:
[----:B------:R-:W-:Y:S05]  /*0a20*/  @!P2 BRA `(.L_x_98) ;  /* 0x0000000000dca947 */ /* 0x000fea0003800000 */
[----:B------:R-:W1:Y:S01]  /*0a30*/  LDC.64 R4, c[0x0][0x380] ;  /* 0x0000e000ff047b82 */ /* 0x000e620000000a00 */
[----:B------:R-:W-:-:S07]  /*0a40*/  SHF.L.U32 R0, R23, 0x2, RZ ;  /* 0x0000000217007819 */ /* 0x000fce00000006ff */
.L_x_101:
[----:B------:R-:W-:-:S04]  /*0a50*/  IMAD R19, R14, UR4, R15 ;  /* 0x000000040e137c24 */ /* 0x000fc8000f8e020f */
[----:B-1----:R-:W-:-:S03]  /*0a60*/  IMAD.WIDE R18, R19, 0x4, R4 ;  /* 0x0000000413127825 */ /* 0x002fc600078e0204 */
[C---:B------:R-:W-:Y:S02]  /*0a70*/  IADD3 R20, P2, PT, R0.reuse, R18, RZ ;  /* 0x0000001200147210 */ /* 0x040fe40007f5e0ff */
[----:B------:R1:W0:Y:S03]  /*0a80*/  LDG.E R2, desc[UR8][R18.64] ;  /* 0x0000000812027981 */ /* 0x000226000c1e1900 */
[----:B------:R-:W-:Y:S01]  /*0a90*/  IMAD.X R21, RZ, RZ, R19, P2 ;  /* 0x000000ffff157224 */ /* 0x000fe200010e0613 */
[----:B------:R-:W-:-:S04]  /*0aa0*/  IADD3 R16, P2, PT, R0, R20, RZ ;  /* 0x0000001400107210 */ /* 0x000fc80007f5e0ff */
[----:B------:R-:W2:Y:S01]  /*0ab0*/  LDG.E R6, desc[UR8][R20.64] ;  /* 0x0000000814067981 */ /* 0x000ea2000c1e1900 */
[----:B------:R-:W-:Y:S02]  /*0ac0*/  IADD3.X R17, PT, PT, RZ, R21, RZ, P2, !PT ;  /* 0x00000015ff117210 */ /* 0x000fe400017fe4ff */
[----:B------:R-:W-:-:S03]  /*0ad0*/  IADD3 R24, P2, PT, R0, R16, RZ ;  /* 0x0000001000187210 */ /* 0x000fc60007f5e0ff */
[----:B------:R-:W3:Y:S01]  /*0ae0*/  LDG.E R16, desc[UR8][R16.64] ;  /* 0x0000000810107981 */ /* 0x000ee2000c1e1900 */
[----:B------:R-:W-:-:S05]  /*0af0*/  IADD3.X R25, PT, PT, RZ, R17, RZ, P2, !PT ;  /* 0x00000011ff197210 */ /* 0x000fca00017fe4ff */
[----:B------:R4:W5:Y:S01]  /*0b00*/  LDG.E R24, desc[UR8][R24.64] ;  /* 0x0000000818187981 */ /* 0x000962000c1e1900 */
[----:B------:R-:W-:Y:S02]  /*0b10*/  HFMA2 R28, -RZ, RZ, 0.96630859375, -0.0022525787353515625 ;  /* 0x3bbb989dff1c7431 */ /* 0x000fe400000001ff */
[----:B-1----:R-:W-:Y:S01]  /*0b20*/  IMAD.MOV.U32 R18, RZ, RZ, 0x437c0000 ;  /* 0x437c0000ff127424 */ /* 0x002fe200078e00ff */
[----:B------:R-:W-:-:S04]  /*0b30*/  IADD3 R15, PT, PT, R0, R15, RZ ;  /* 0x0000000f000f7210 */ /* 0x000fc80007ffe0ff */
[----:B------:R-:W-:Y:S01]  /*0b40*/  ISETP.GE.AND P2, PT, R15, R14, PT ;  /* 0x0000000e0f00720c */ /* 0x000fe20003f46270 */
[----:B0-----:R-:W-:-:S04]  /*0b50*/  FADD R22, -R9, R2 ;  /* 0x0000000209167221 */ /* 0x001fc80000000100 */
[----:B------:R-:W-:-:S04]  /*0b60*/  FFMA.SAT R19, R22, R28, 0.5 ;  /* 0x3f00000016137423 */ /* 0x000fc8000000201c */
[----:B------:R-:W-:Y:S01]  /*0b70*/  FFMA.RM R2, R19, R18, 12582913 ;  /* 0x4b40000113027423 */ /* 0x000fe20000004012 */
[----:B--2---:R-:W-:-:S03]  /*0b80*/  FADD R21, -R9, R6 ;  /* 0x0000000609157221 */ /* 0x004fc60000000100 */
[C---:B------:R-:W-:Y:S01]  /*0b90*/  FADD R19, R2.reuse, -12583039 ;  /* 0xcb40007f02137421 */ /* 0x040fe20000000000 */
[----:B------:R-:W-:Y:S01]  /*0ba0*/  FFMA.SAT R27, R21, R28, 0.5 ;  /* 0x3f000000151b7423 */ /* 0x000fe2000000201c */
[----:B------:R-:W-:Y:S01]  /*0bb0*/  SHF.L.U32 R2, R2, 0x17, RZ ;  /* 0x0000001702027819 */ /* 0x000fe200000006ff */
[----:B---3--:R-:W-:Y:S01]  /*0bc0*/  FADD R17, -R9, R16 ;  /* 0x0000001009117221 */ /* 0x008fe20000000100 */
[C---:B------:R-:W-:Y:S01]  /*0bd0*/  FFMA R19, R22.reuse, 1.4426950216293334961, -R19 ;  /* 0x3fb8aa3b16137823 */ /* 0x040fe20000000813 */
[----:B------:R-:W-:Y:S02]  /*0be0*/  FFMA.RM R6, R27, R18, 12582913 ;  /* 0x4b4000011b067423 */ /* 0x000fe40000004012 */
[----:B----4-:R-:W-:Y:S01]  /*0bf0*/  FFMA.SAT R25, R17, R28, 0.5 ;  /* 0x3f00000011197423 */ /* 0x010fe2000000201c */
[----:B------:R-:W-:Y:S01]  /*0c00*/  FFMA R19, R22, 1.925963033500011079e-08, R19 ;  /* 0x32a5706016137823 */ /* 0x000fe20000000013 */
[----:B------:R-:W-:Y:S01]  /*0c10*/  FADD R16, R6, -12583039 ;  /* 0xcb40007f06107421 */ /* 0x000fe20000000000 */
[----:B-----5:R-:W-:-:S02]  /*0c20*/  FADD R26, -R9, R24 ;  /* 0x00000018091a7221 */ /* 0x020fc40000000100 */
[----:B------:R-:W0:Y:S01]  /*0c30*/  MUFU.EX2 R20, R19 ;  /* 0x0000001300147308 */ /* 0x000e220000000800 */
[----:B------:R-:W-:Y:S01]  /*0c40*/  FFMA R22, R21, 1.4426950216293334961, -R16 ;  /* 0x3fb8aa3b15167823 */ /* 0x000fe20000000810 */
[----:B------:R-:W-:Y:S01]  /*0c50*/  FFMA.RM R16, R25, R18, 12582913 ;  /* 0x4b40000119107423 */ /* 0x000fe20000004012 */
[----:B------:R-:W-:Y:S02]  /*0c60*/  FFMA.SAT R25, R26, R28, 0.5 ;  /* 0x3f0000001a197423 */ /* 0x000fe4000000201c */
[----:B------:R-:W-:Y:S01]  /*0c70*/  FFMA R22, R21, 1.925963033500011079e-08, R22 ;  /* 0x32a5706015167823 */ /* 0x000fe20000000016 */
[----:B------:R-:W-:Y:S01]  /*0c80*/  FADD R24, R16, -12583039 ;  /* 0xcb40007f10187421 */ /* 0x000fe20000000000 */
[----:B------:R-:W-:-:S03]  /*0c90*/  FFMA.RM R25, R25, R18, 12582913 ;  /* 0x4b40000119197423 */ /* 0x000fc60000004012 */
[----:B------:R-:W-:Y:S01]  /*0ca0*/  FFMA R24, R17, 1.4426950216293334961, -R24 ;  /* 0x3fb8aa3b11187823 */ /* 0x000fe20000000818 */
[----:B------:R-:W-:Y:S01]  /*0cb0*/  FADD R21, R25, -12583039 ;  /* 0xcb40007f19157421 */ /* 0x000fe20000000000 */
[----:B------:R-:W1:Y:S02]  /*0cc0*/  MUFU.EX2 R22, R22 ;  /* 0x0000001600167308 */ /* 0x000e640000000800 */
[----:B------:R-:W-:Y:S01]  /*0cd0*/  FFMA R24, R17, 1.925963033500011079e-08, R24 ;  /* 0x32a5706011187823 */ /* 0x000fe20000000018 */
[----:B------:R-:W-:Y:S01]  /*0ce0*/  FFMA R21, R26, 1.4426950216293334961, -R21 ;  /* 0x3fb8aa3b1a157823 */ /* 0x000fe20000000815 */
[----:B------:R-:W-:Y:S01]  /*0cf0*/  SHF.L.U32 R17, R6, 0x17, RZ ;  /* 0x0000001706117819 */ /* 0x000fe200000006ff */
[----:B0-----:R-:W-:Y:S01]  /*0d00*/  FFMA R2, R2, R20, R3 ;  /* 0x0000001402027223 */ /* 0x001fe20000000003 */
[----:B------:R-:W-:Y:S02]  /*0d10*/  IMAD.SHL.U32 R3, R16, 0x800000, RZ ;  /* 0x0080000010037824 */ /* 0x000fe400078e00ff */
[----:B------:R-:W-:Y:S01]  /*0d20*/  FFMA R21, R26, 1.925963033500011079e-08, R21 ;  /* 0x32a570601a157823 */ /* 0x000fe20000000015 */
[----:B------:R-:W0:Y:S01]  /*0d30*/  MUFU.EX2 R24, R24 ;  /* 0x0000001800187308 */ /* 0x000e220000000800 */
[----:B------:R-:W-:-:S07]  /*0d40*/  SHF.L.U32 R6, R25, 0x17, RZ ;  /* 0x0000001719067819 */ /* 0x000fce00000006ff */
[----:B------:R-:W2:Y:S01]  /*0d50*/  MUFU.EX2 R21, R21 ;  /* 0x0000001500157308 */ /* 0x000ea20000000800 */
[----:B-1----:R-:W-:-:S04]  /*0d60*/  FFMA R2, R17, R22, R2 ;  /* 0x0000001611027223 */ /* 0x002fc80000000002 */
[----:B0-----:R-:W-:-:S04]  /*0d70*/  FFMA R3, R3, R24, R2 ;  /* 0x0000001803037223 */ /* 0x001fc80000000002 */
[----:B--2---:R-:W-:Y:S01]  /*0d80*/  FFMA R3, R6, R21, R3 ;  /* 0x0000001506037223 */ /* 0x004fe20000000003 */
[----:B------:R-:W-:Y:S06]  /*0d90*/  @!P2 BRA `(.L_x_101) ;  /* 0xfffffffc002ca947 */ /* 0x000fec000383ffff */
.L_x_98:
[----:B------:R-:W-:Y:S05]  /*0da0*/  BSYNC.RECONVERGENT B0 ;  /* 0x0000000000007941 */ /* 0x000fea0003800200 */
.L_x_97:
[----:B------:R-:W-:Y:S05]  /*0db0*/  @!P1 BRA `(.L_x_102) ;  /* 0x00000000001c9947 */ /* 0x000fea0003800000 */
[----:B------:R-:W-:-:S07]  /*0dc0*/  MOV R0, R23 ;  /* 0x0000001700007202 */ /* 0x000fce0000000f00 */
.L_x_103:
[----:B------:R-:W-:Y:S02]  /*0dd0*/  SHF.R.U32.HI R2, RZ, 0x1, R0 ;  /* 0x00000001ff027819 */ /* 0x000fe40000011600 */
[----:B------:R-:W-:Y:S02]  /*0de0*/  ISETP.GT.U32.AND P1, PT, R0, 0x3, PT ;  /* 0x000000030000780c */ /* 0x000fe40003f24070 */
[----:B------:R-:W-:Y:S01]  /*0df0*/  MOV R0, R2 ;  /* 0x0000000200007202 */ /* 0x000fe20000000f00 */
[----:B------:R-:W1:Y:S02]  /*0e00*/  SHFL.DOWN PT, R4, R3, R2, 0x1f ;  /* 0x08001f0203047589 */ /* 0x000e6400000e0000 */
[----:B-1----:R-:W-:-:S08]  /*0e10*/  FADD R3, R4, R3 ;  /* 0x0000000304037221 */ /* 0x002fd00000000000 */
[----:B------:R-:W-:Y:S05]  /*0e20*/  @P1 BRA `(.L_x_103) ;  /* 0xfffffffc00e81947 */ /* 0x000fea000383ffff */
.L_x_102:
[----:B------:R-:W1:Y:S01]  /*0e30*/  SHFL.IDX PT, R3, R3, RZ, 0x1f ;  /* 0x00001fff03037589 */ /* 0x000e6200000e0000 */
[----:B------:R-:W2:Y:S01]  /*0e40*/  LDCU UR6, c[0x0][0x394] ;  /* 0x00007280ff0677ac */ /* 0x000ea20008000800 */
[----:B------:R-:W-:Y:S04]  /*0e50*/  BSSY.RECONVERGENT B0, `(.L_x_104) ;  /* 0x00000ea000007945 */ /* 0x000fe80003800200 */
[----:B------:R-:W-:Y:S05]  /*0e60*/  @P0 BRA `(.L_x_105) ;  /* 0x0000000c00a00947 */ /* 0x000fea0003800000 */
[----:B------:R-:W-:Y:S01]  /*0e70*/  ISETP.NE.AND P0, PT, R7, RZ, PT ;  /* 0x000000ff0700720c */ /* 0x000fe20003f05270 */
[----:B------:R-:W-:Y:S01]  /*0e80*/  BSSY.RECONVERGENT B1, `(.L_x_106) ;  /* 0x0000066000017945 */ /* 0x000fe20003800200 */
[----:B------:R-:W-:-:S11]  /*0e90*/  IMAD.MOV.U32 R6, RZ, RZ, R13 ;  /* 0x000000ffff067224 */ /* 0x000fd600078e000d */
[----:B------:R-:W-:Y:S05]  /*0ea0*/  @!P0 BRA `(.L_x_107) ;  /* 0x00000004008c8947 */ /* 0x000fea0003800000 */
[----:B------:R-:W3:Y:S01]  /*0eb0*/  LDC.64 R16, c[0x0][0x380] ;  /* 0x0000e000ff107b82 */ /* 0x000ee20000000a00 */
[----:B------:R-:W-:-:S04]  /*0ec0*/  IMAD R14, R14, UR4, R13 ;  /* 0x000000040e0e7c24 */ /* 0x000fc8000f8e020d */
[----:B---3--:R-:W-:-:S05]  /*0ed0*/  IMAD.WIDE R16, R14, 0x4, R16 ;  /* 0x000000040e107825 */ /* 0x008fca00078e0210 */
[----:B------:R-:W0:Y:S01]  /*0ee0*/  LDG.E R0, desc[UR8][R16.64] ;  /* 0x0000000810007981 */ /* 0x000e22000c1e1900 */
[----:B------:R-:W-:Y:S01]  /*0ef0*/  HFMA2 R5, -RZ, RZ, 0.96630859375, -0.0022525787353515625 ;  /* 0x3bbb989dff057431 */ /* 0x000fe200000001ff */
[----:B------:R-:W-:Y:S01]  /*0f00*/  MOV R15, 0x437c0000 ;  /* 0x437c0000000f7802 */ /* 0x000fe20000000f00 */
[----:B-1----:R-:W1:Y:S01]  /*0f10*/  MUFU.RCP R4, R3 ;  /* 0x0000000300047308 */ /* 0x002e620000001000 */
[----:B------:R-:W-:Y:S01]  /*0f20*/  BSSY.RECONVERGENT B2, `(.L_x_108) ;  /* 0x0000015000027945 */ /* 0x000fe20003800200 */
[----:B------:R-:W-:Y:S01]  /*0f30*/  ISETP.NE.AND P2, PT, R7, 0x1, PT ;  /* 0x000000010700780c */ /* 0x000fe20003f45270 */
[----:B0-----:R-:W-:-:S04]  /*0f40*/  FADD R0, -R9, R0 ;  /* 0x0000000009007221 */ /* 0x001fc80000000100 */
[----:B------:R-:W-:-:S04]  /*0f50*/  FFMA.SAT R2, R0, R5, 0.5 ;  /* 0x3f00000000027423 */ /* 0x000fc80000002005 */
[----:B------:R-:W-:Y:S01]  /*0f60*/  FFMA.RM R2, R2, R15, 12582913 ;  /* 0x4b40000102027423 */ /* 0x000fe2000000400f */
[----:B-1----:R-:W-:-:S03]  /*0f70*/  FFMA R15, -R3, R4, 1 ;  /* 0x3f800000030f7423 */ /* 0x002fc60000000104 */
[----:B------:R-:W-:Y:S01]  /*0f80*/  FADD R5, R2, -12583039 ;  /* 0xcb40007f02057421 */ /* 0x000fe20000000000 */
[----:B------:R-:W-:-:S03]  /*0f90*/  FFMA R15, R4, R15, R4 ;  /* 0x0000000f040f7223 */ /* 0x000fc60000000004 */
        /* <DEDUP_REMOVED lines=11> */
[----:B--2---:R-:W-:Y:S05]  /*1050*/  CALL.REL.NOINC `($__internal_2_$__cuda_sm3x_div_rn_noftz_f32_slowpath) ;  /* 0x0000000c003c7944 */ /* 0x004fea0003c00000 */
[----:B------:R-:W-:-:S07]  /*1060*/  IMAD.MOV.U32 R19, RZ, RZ, R0 ;  /* 0x000000ffff137224 */ /* 0x000fce00078e0000 */
.L_x_109:
[----:B--2---:R-:W-:Y:S05]  /*1070*/  BSYNC.RECONVERGENT B2 ;  /* 0x0000000000027941 */ /* 0x004fea0003800200 */
.L_x_108:
[----:B------:R-:W0:Y:S01]  /*1080*/  LDC.64 R4, c[0x0][0x388] ;  /* 0x0000e200ff047b82 */ /* 0x000e220000000a00 */
[----:B------:R-:W-:Y:S01]  /*1090*/  MOV R6, R12 ;  /* 0x0000000c00067202 */ /* 0x000fe20000000f00 */
[----:B0-----:R-:W-:-:S05]  /*10a0*/  IMAD.WIDE R14, R14, 0x4, R4 ;  /* 0x000000040e0e7825 */ /* 0x001fca00078e0204 */
[----:B------:R3:W-:Y:S01]  /*10b0*/  STG.E desc[UR8][R14.64], R19 ;  /* 0x000000130e007986 */ /* 0x0007e2000c101908 */
[----:B------:R-:W-:Y:S05]  /*10c0*/  @!P2 BRA `(.L_x_107) ;  /* 0x000000040004a947 */ /* 0x000fea0003800000 */
[----:B------:R-:W-:-:S04]  /*10d0*/  SHF.L.U32 R4, R23, 0x2, RZ ;  /* 0x0000000217047819 */ /* 0x000fc800000006ff */
[----:B------:R-:W-:-:S04]  /*10e0*/  IADD3 R16, P0, PT, R4, R16, RZ ;  /* 0x0000001004107210 */ /* 0x000fc80007f1e0ff */
[----:B------:R-:W-:-:S05]  /*10f0*/  IADD3.X R17, PT, PT, RZ, R17, RZ, P0, !PT ;  /* 0x00000011ff117210 */ /* 0x000fca00007fe4ff */
[----:B------:R-:W2:Y:S01]  /*1100*/  LDG.E R0, desc[UR8][R16.64] ;  /* 0x0000000810007981 */ /* 0x000ea2000c1e1900 */
[----:B---3--:R-:W-:Y:S02]  /*1110*/  HFMA2 R19, -RZ, RZ, 3.7421875, 0 ;  /* 0x437c0000ff137431 */ /* 0x008fe400000001ff */
[----:B------:R-:W-:Y:S01]  /*1120*/  IMAD.MOV.U32 R5, RZ, RZ, 0x3bbb989d ;  /* 0x3bbb989dff057424 */ /* 0x000fe200078e00ff */
[----:B------:R-:W0:Y:S01]  /*1130*/  MUFU.RCP R18, R3 ;  /* 0x0000000300127308 */ /* 0x000e220000001000 */
[----:B------:R-:W-:Y:S01]  /*1140*/  BSSY.RECONVERGENT B2, `(.L_x_110) ;  /* 0x0000015000027945 */ /* 0x000fe20003800200 */
[----:B------:R-:W-:Y:S01]  /*1150*/  ISETP.NE.AND P2, PT, R7, 0x2, PT ;  /* 0x000000020700780c */ /* 0x000fe20003f45270 */
[----:B--2---:R-:W-:-:S04]  /*1160*/  FADD R0, -R9, R0 ;  /* 0x0000000009007221 */ /* 0x004fc80000000100 */
        /* <DEDUP_REMOVED lines=17> */
[----:B------:R-:W-:Y:S05]  /*1280*/  CALL.REL.NOINC `($__internal_2_$__cuda_sm3x_div_rn_noftz_f32_slowpath) ;  /* 0x0000000800b07944 */ /* 0x000fea0003c00000 */
.L_x_111:
[----:B------:R-:W-:Y:S05]  /*1290*/  BSYNC.RECONVERGENT B2 ;  /* 0x0000000000027941 */ /* 0x000fea0003800200 */
.L_x_110:
[----:B------:R-:W-:Y:S02]  /*12a0*/  IADD3 R14, P0, PT, R4, R14, RZ ;  /* 0x0000000e040e7210 */ /* 0x000fe40007f1e0ff */
[----:B------:R-:W-:-:S03]  /*12b0*/  MOV R6, R10 ;  /* 0x0000000a00067202 */ /* 0x000fc60000000f00 */
[----:B------:R-:W-:-:S05]  /*12c0*/  IMAD.X R15, RZ, RZ, R15, P0 ;  /* 0x000000ffff0f7224 */ /* 0x000fca00000e060f */
[----:B------:R4:W-:Y:S01]  /*12d0*/  STG.E desc[UR8][R14.64], R0 ;  /* 0x000000000e007986 */ /* 0x0009e2000c101908 */
[----:B------:R-:W-:Y:S05]  /*12e0*/  @!P2 BRA `(.L_x_107) ;  /* 0x00000000007ca947 */ /* 0x000fea0003800000 */
[----:B------:R-:W-:-:S04]  /*12f0*/  IADD3 R16, P0, PT, R4, R16, RZ ;  /* 0x0000001004107210 */ /* 0x000fc80007f1e0ff */
[----:B------:R-:W-:-:S05]  /*1300*/  IADD3.X R17, PT, PT, RZ, R17, RZ, P0, !PT ;  /* 0x00000011ff117210 */ /* 0x000fca00007fe4ff */
[----:B------:R0:W4:Y:S01]  /*1310*/  LDG.E R16, desc[UR8][R16.64] ;  /* 0x0000000810107981 */ /* 0x000122000c1e1900 */
[----:B------:R-:W-:Y:S02]  /*1320*/  HFMA2 R5, -RZ, RZ, 0.96630859375, -0.0022525787353515625 ;  /* 0x3bbb989dff057431 */ /* 0x000fe400000001ff */
[----:B------:R-:W-:Y:S01]  /*1330*/  IMAD.MOV.U32 R19, RZ, RZ, 0x437c0000 ;  /* 0x437c0000ff137424 */ /* 0x000fe200078e00ff */
[----:B------:R-:W0:Y:S01]  /*1340*/  MUFU.RCP R18, R3 ;  /* 0x0000000300127308 */ /* 0x000e220000001000 */
[----:B------:R-:W-:Y:S01]  /*1350*/  BSSY.RECONVERGENT B2, `(.L_x_112) ;  /* 0x0000014000027945 */ /* 0x000fe20003800200 */
        /* <DEDUP_REMOVED lines=19> */
.L_x_113:
[----:B------:R-:W-:Y:S05]  /*1490*/  BSYNC.RECONVERGENT B2 ;  /* 0x0000000000027941 */ /* 0x000fea0003800200 */
.L_x_112:
[----:B------:R-:W-:Y:S01]  /*14a0*/  IADD3 R4, P0, PT, R4, R14, RZ ;  /* 0x0000000e04047210 */ /* 0x000fe20007f1e0ff */
[----:B------:R-:W-:-:S03]  /*14b0*/  IMAD.MOV.U32 R6, RZ, RZ, R8 ;  /* 0x000000ffff067224 */ /* 0x000fc600078e0008 */
[----:B------:R-:W-:-:S05]  /*14c0*/  IADD3.X R5, PT, PT, RZ, R15, RZ, P0, !PT ;  /* 0x0000000fff057210 */ /* 0x000fca00007fe4ff */
[----:B------:R0:W-:Y:S04]  /*14d0*/  STG.E desc[UR8][R4.64], R0 ;  /* 0x0000000004007986 */ /* 0x0001e8000c101908 */
.L_x_107:
[----:B--2---:R-:W-:Y:S05]  /*14e0*/  BSYNC.RECONVERGENT B1 ;  /* 0x0000000000017941 */ /* 0x004fea0003800200 */
.L_x_106:
[----:B0-----:R-:W0:Y:S01]  /*14f0*/  LDC R5, c[0x0][0x394] ;  /* 0x0000e500ff057b82 */ /* 0x001e220000000800 */
[----:B------:R-:W-:-:S07]  /*1500*/  ISETP.GE.U32.AND P0, PT, R11, 0x3, PT ;  /* 0x000000030b00780c */ /* 0x000fce0003f06070 */
[----:B---3--:R-:W3:Y:S08]  /*1510*/  LDC.64 R18, c[0x0][0x380] ;  /* 0x0000e000ff127b82 */ /* 0x008ef00000000a00 */
[----:B------:R-:W2:Y:S01]  /*1520*/  LDC.64 R16, c[0x0][0x388] ;  /* 0x0000e200ff107b82 */ /* 0x000ea20000000a00 */
[----:B------:R-:W-:Y:S05]  /*1530*/  @!P0 BRA `(.L_x_105) ;  /* 0x0000000400ec8947 */ /* 0x000fea0003800000 */
.L_x_122:
[----:B0-----:R-:W-:-:S04]  /*1540*/  IMAD R21, R5, UR4, R6 ;  /* 0x0000000405157c24 */ /* 0x001fc8000f8e0206 */
[----:B---34-:R-:W-:-:S05]  /*1550*/  IMAD.WIDE R14, R21, 0x4, R18 ;  /* 0x00000004150e7825 */ /* 0x018fca00078e0212 */
[----:B------:R-:W3:Y:S01]  /*1560*/  LDG.E R0, desc[UR8][R14.64] ;  /* 0x000000080e007981 */ /* 0x000ee2000c1e1900 */
[----:B------:R-:W-:Y:S01]  /*1570*/  HFMA2 R27, -RZ, RZ, 3.7421875, 0 ;  /* 0x437c0000ff1b7431 */ /* 0x000fe200000001ff */
[----:B------:R-:W-:Y:S01]  /*1580*/  MOV R25, 0x3bbb989d ;  /* 0x3bbb989d00197802 */ /* 0x000fe20000000f00 */
[----:B-1----:R-:W0:Y:S01]  /*1590*/  MUFU.RCP R20, R3 ;  /* 0x0000000300147308 */ /* 0x002e220000001000 */
[----:B------:R-:W-:Y:S01]  /*15a0*/  BSSY.RECONVERGENT B1, `(.L_x_114) ;  /* 0x0000014000017945 */ /* 0x000fe20003800200 */
[----:B---3--:R-:W-:-:S04]  /*15b0*/  FADD R0, -R9, R0 ;  /* 0x0000000009007221 */ /* 0x008fc80000000100 */
        /* <DEDUP_REMOVED lines=15> */
[----:B------:R-:W-:Y:S01]  /*16b0*/  IMAD.MOV.U32 R0, RZ, RZ, R4 ;  /* 0x000000ffff007224 */ /* 0x000fe200078e0004 */
[----:B------:R-:W-:-:S07]  /*16c0*/  MOV R22, 0x16e0 ;  /* 0x000016e000167802 */ /* 0x000fce0000000f00 */
[----:B--2---:R-:W-:Y:S05]  /*16d0*/  CALL.REL.NOINC `($__internal_2_$__cuda_sm3x_div_rn_noftz_f32_slowpath) ;  /* 0x00000004009c7944 */ /* 0x004fea0003c00000 */
.L_x_115:
[----:B------:R-:W-:Y:S05]  /*16e0*/  BSYNC.RECONVERGENT B1 ;  /* 0x0000000000017941 */ /* 0x000fea0003800200 */
.L_x_114:
[----:B------:R-:W-:Y:S01]  /*16f0*/  SHF.L.U32 R4, R23, 0x2, RZ ;  /* 0x0000000217047819 */ /* 0x000fe200000006ff */
[----:B--2---:R-:W-:-:S03]  /*1700*/  IMAD.WIDE R20, R21, 0x4, R16 ;  /* 0x0000000415147825 */ /* 0x004fc600078e0210 */
[----:B------:R-:W-:Y:S02]  /*1710*/  IADD3 R14, P0, PT, R4, R14, RZ ;  /* 0x0000000e040e7210 */ /* 0x000fe40007f1e0ff */
[----:B------:R0:W-:Y:S02]  /*1720*/  STG.E desc[UR8][R20.64], R0 ;  /* 0x0000000014007986 */ /* 0x0001e4000c101908 */
[----:B------:R-:W-:-:S05]  /*1730*/  IADD3.X R15, PT, PT, RZ, R15, RZ, P0, !PT ;  /* 0x0000000fff0f7210 */ /* 0x000fca00007fe4ff */
[----:B------:R-:W2:Y:S01]  /*1740*/  LDG.E R2, desc[UR8][R14.64] ;  /* 0x000000080e027981 */ /* 0x000ea2000c1e1900 */
[----:B------:R-:W-:Y:S01]  /*1750*/  MOV R25, 0x3bbb989d ;  /* 0x3bbb989d00197802 */ /* 0x000fe20000000f00 */
[----:B------:R-:W-:Y:S01]  /*1760*/  IMAD.MOV.U32 R27, RZ, RZ, 0x437c0000 ;  /* 0x437c0000ff1b7424 */ /* 0x000fe200078e00ff */
[----:B------:R-:W1:Y:S01]  /*1770*/  MUFU.RCP R24, R3 ;  /* 0x0000000300187308 */ /* 0x000e620000001000 */
[----:B------:R-:W-:Y:S01]  /*1780*/  BSSY.RECONVERGENT B1, `(.L_x_116) ;  /* 0x0000014000017945 */ /* 0x000fe20003800200 */
[----:B--2---:R-:W-:-:S04]  /*1790*/  FADD R2, -R9, R2 ;  /* 0x0000000209027221 */ /* 0x004fc80000000100 */
[----:B------:R-:W-:-:S04]  /*17a0*/  FFMA.SAT R22, R2, R25, 0.5 ;  /* 0x3f00000002167423 */ /* 0x000fc80000002019 */
[----:B------:R-:W-:Y:S01]  /*17b0*/  FFMA.RM R22, R22, R27, 12582913 ;  /* 0x4b40000116167423 */ /* 0x000fe2000000401b */
[----:B-1----:R-:W-:-:S03]  /*17c0*/  FFMA R27, -R3, R24, 1 ;  /* 0x3f800000031b7423 */ /* 0x002fc60000000118 */
[C---:B------:R-:W-:Y:S01]  /*17d0*/  FADD R25, R22.reuse, -12583039 ;  /* 0xcb40007f16197421 */ /* 0x040fe20000000000 */
[----:B------:R-:W-:Y:S01]  /*17e0*/  SHF.L.U32 R22, R22, 0x17, RZ ;  /* 0x0000001716167819 */ /* 0x000fe200000006ff */
[----:B0-----:R-:W-:Y:S02]  /*17f0*/  FFMA R0, R24, R27, R24 ;  /* 0x0000001b18007223 */ /* 0x001fe40000000018 */
[----:B------:R-:W-:-:S04]  /*1800*/  FFMA R25, R2, 1.4426950216293334961, -R25 ;  /* 0x3fb8aa3b02197823 */ /* 0x000fc80000000819 */
[----:B------:R-:W-:-:S06]  /*1810*/  FFMA R25, R2, 1.925963033500011079e-08, R25 ;  /* 0x32a5706002197823 */ /* 0x000fcc0000000019 */
        /* <DEDUP_REMOVED lines=10> */
.L_x_117:
[----:B------:R-:W-:Y:S05]  /*18c0*/  BSYNC.RECONVERGENT B1 ;  /* 0x0000000000017941 */ /* 0x000fea0003800200 */
.L_x_116:
[C---:B------:R-:W-:Y:S02]  /*18d0*/  IADD3 R20, P0, PT, R4.reuse, R20, RZ ;  /* 0x0000001404147210 */ /* 0x040fe40007f1e0ff */
[----:B------:R-:W-:Y:S02]  /*18e0*/  IADD3 R14, P1, PT, R4, R14, RZ ;  /* 0x0000000e040e7210 */ /* 0x000fe40007f3e0ff */
[----:B------:R-:W-:-:S03]  /*18f0*/  IADD3.X R21, PT, PT, RZ, R21, RZ, P0, !PT ;  /* 0x00000015ff157210 */ /* 0x000fc600007fe4ff */
[----:B------:R-:W-:Y:S02]  /*1900*/  IMAD.X R15, RZ, RZ, R15, P1 ;  /* 0x000000ffff0f7224 */ /* 0x000fe400008e060f */
[----:B------:R0:W-:Y:S04]  /*1910*/  STG.E desc[UR8][R20.64], R0 ;  /* 0x0000000014007986 */ /* 0x0001e8000c101908 */
[----:B------:R-:W2:Y:S01]  /*1920*/  LDG.E R2, desc[UR8][R14.64] ;  /* 0x000000080e027981 */ /* 0x000ea2000c1e1900 */
[----:B------:R-:W-:Y:S01]  /*1930*/  HFMA2 R25, -RZ, RZ, 0.96630859375, -0.0022525787353515625 ;  /* 0x3bbb989dff197431 */ /* 0x000fe200000001ff */
[----:B------:R-:W-:Y:S01]  /*1940*/  MOV R27, 0x437c0000 ;  /* 0x437c0000001b7802 */ /* 0x000fe20000000f00 */
        /* <DEDUP_REMOVED lines=20> */
[----:B------:R-:W-:Y:S05]  /*1a90*/  CALL.REL.NOINC `($__internal_2_$__cuda_sm3x_div_rn_noftz_f32_slowpath) ;  /* 0x0000000000ac7944 */ /* 0x000fea0003c00000 */
.L_x_119:
[----:B------:R-:W-:Y:S05]  /*1aa0*/  BSYNC.RECONVERGENT B1 ;  /* 0x0000000000017941 */ /* 0x000fea0003800200 */
.L_x_118:
[C---:B------:R-:W-:Y:S02]  /*1ab0*/  IADD3 R24, P1, PT, R4.reuse, R14, RZ ;  /* 0x0000000e04187210 */ /* 0x040fe40007f3e0ff */
[----:B------:R-:W-:Y:S02]  /*1ac0*/  IADD3 R14, P0, PT, R4, R20, RZ ;  /* 0x00000014040e7210 */ /* 0x000fe40007f1e0ff */
[----:B------:R-:W-:Y:S02]  /*1ad0*/  IADD3.X R25, PT, PT, RZ, R15, RZ, P1, !PT ;  /* 0x0000000fff197210 */ /* 0x000fe40000ffe4ff */
[----:B------:R-:W-:-:S05]  /*1ae0*/  IADD3.X R15, PT, PT, RZ, R21, RZ, P0, !PT ;  /* 0x00000015ff0f7210 */ /* 0x000fca00007fe4ff */
[----:B------:R0:W-:Y:S04]  /*1af0*/  STG.E desc[UR8][R14.64], R0 ;  /* 0x000000000e007986 */ /* 0x0001e8000c101908 */
[----:B------:R1:W2:Y:S01]  /*1b00*/  LDG.E R24, desc[UR8][R24.64] ;  /* 0x0000000818187981 */ /* 0x0002a2000c1e1900 */
[----:B------:R-:W-:Y:S02]  /*1b10*/  HFMA2 R21, -RZ, RZ, 0.96630859375, -0.0022525787353515625 ;  /* 0x3bbb989dff157431 */ /* 0x000fe400000001ff */
        /* <DEDUP_REMOVED lines=22> */
.L_x_121:
[----:B------:R-:W-:Y:S05]  /*1c80*/  BSYNC.RECONVERGENT B1 ;  /* 0x0000000000017941 */ /* 0x000fea0003800200 */
.L_x_120:
[C---:B------:R-:W-:Y:S01]  /*1c90*/  IADD3 R14, P0, PT, R4.reuse, R14, RZ ;  /* 0x0000000e040e7210 */ /* 0x040fe20007f1e0ff */
[----:B------:R-:W-:-:S03]  /*1ca0*/  IMAD.IADD R6, R4, 0x1, R6 ;  /* 0x0000000104067824 */ /* 0x000fc600078e0206 */
[----:B------:R-:W-:Y:S02]  /*1cb0*/  IADD3.X R15, PT, PT, RZ, R15, RZ, P0, !PT ;  /* 0x0000000fff0f7210 */ /* 0x000fe400007fe4ff */
[----:B------:R-:W-:-:S03]  /*1cc0*/  ISETP.GE.AND P0, PT, R6, UR6, PT ;  /* 0x0000000606007c0c */ /* 0x000fc6000bf06270 */
[----:B------:R0:W-:Y:S10]  /*1cd0*/  STG.E desc[UR8][R14.64], R0 ;  /* 0x000000000e007986 */ /* 0x0001f4000c101908 */
[----:B------:R-:W-:Y:S05]  /*1ce0*/  @!P0 BRA `(.L_x_122) ;  /* 0xfffffff800148947 */ /* 0x000fea000383ffff */
.L_x_105:
[----:B--2---:R-:W-:Y:S05]  /*1cf0*/  BSYNC.RECONVERGENT B0 ;  /* 0x0000000000007941 */ /* 0x004fea0003800200 */
.L_x_104:
[----:B------:R-:W2:Y:S01]  /*1d00*/  LDCU UR6, c[0x0][0x390] ;  /* 0x00007200ff0677ac */ /* 0x000ea20008000800 */
[----:B------:R-:W-:-:S04]  /*1d10*/  UIADD3 UR4, UPT, UPT, UR5, UR4, URZ ;  /* 0x0000000405047290 */ /* 0x000fc8000fffe0ff */
[----:B--2---:R-:W-:-:S09]  /*1d20*/  UISETP.GE.AND UP0, UPT, UR4, UR6, UPT ;  /* 0x000000060400728c */ /* 0x004fd2000bf06270 */
[----:B------:R-:W-:Y:S05]  /*1d30*/  BRA.U !UP0, `(.L_x_123) ;  /* 0xffffffe5086c7547 */ /* 0x000fea000b83ffff */
[----:B------:R-:W-:Y:S05]  /*1d40*/  EXIT ;  /* 0x000000000000794d */ /* 0x000fea0003800000 */
        .weak           $__internal_2_$__cuda_sm3x_div_rn_noftz_f32_slowpath
        .type           $__internal_2_$__cuda_sm3x_div_rn_noftz_f32_slowpath,@function
        .size           $__internal_2_$__cuda_sm3x_div_rn_noftz_f32_slowpath,(.L_x_138 - $__internal_2_$__cuda_sm3x_div_rn_noftz_f32_slowpath)
$__internal_2_$__cuda_sm3x_div_rn_noftz_f32_slowpath:
        /* <DEDUP_REMOVED lines=35> */
.L_x_125:
[----:B------:R-:W-:Y:S01]  /*1f80*/  LEA R28, R2, 0xc0800000, 0x17 ;  /* 0xc0800000021c7811 */ /* 0x000fe200078eb8ff */
[----:B------:R-:W-:Y:S01]  /*1f90*/  BSSY.RECONVERGENT B4, `(.L_x_130) ;  /* 0x0000036000047945 */ /* 0x000fe20003800200 */
[----:B------:R-:W-:-:S03]  /*1fa0*/  IADD3 R27, PT, PT, R26, -0x7f, RZ ;  /* 0xffffff811a1b7810 */ /* 0x000fc60007ffe0ff */
[----:B------:R-:W-:Y:S02]  /*1fb0*/  IMAD.IADD R28, R29, 0x1, -R28 ;  /* 0x000000011d1c7824 */ /* 0x000fe400078e0a1c */
[C---:B------:R-:W-:Y:S01]  /*1fc0*/  IMAD R0, R27.reuse, -0x800000, R0 ;  /* 0xff8000001b007824 */ /* 0x040fe200078e0200 */
[----:B------:R-:W-:Y:S01]  /*1fd0*/  IADD3 R27, PT, PT, R27, 0x7f, -R2 ;  /* 0x0000007f1b1b7810 */ /* 0x000fe20007ffe802 */
[----:B------:R-:W0:Y:S01]  /*1fe0*/  MUFU.RCP R25, R28 ;  /* 0x0000001c00197308 */ /* 0x000e220000001000 */
[----:B------:R-:W-:Y:S02]  /*1ff0*/  FADD.FTZ R29, -R28, -RZ ;  /* 0x800000ff1c1d7221 */ /* 0x000fe40000010100 */
[----:B------:R-:W-:Y:S02]  /*2000*/  IADD3 R24, PT, PT, R27, R24, RZ ;  /* 0x000000181b187210 */ /* 0x000fe40007ffe0ff */
[----:B0-----:R-:W-:-:S04]  /*2010*/  FFMA R2, R25, R29, 1 ;  /* 0x3f80000019027423 */ /* 0x001fc8000000001d */
[----:B------:R-:W-:-:S04]  /*2020*/  FFMA R25, R25, R2, R25 ;  /* 0x0000000219197223 */ /* 0x000fc80000000019 */
[----:B------:R-:W-:-:S04]  /*2030*/  FFMA R26, R0, R25, RZ ;  /* 0x00000019001a7223 */ /* 0x000fc800000000ff */
[----:B------:R-:W-:-:S04]  /*2040*/  FFMA R2, R29, R26, R0 ;  /* 0x0000001a1d027223 */ /* 0x000fc80000000000 */
[----:B------:R-:W-:-:S04]  /*2050*/  FFMA R2, R25, R2, R26 ;  /* 0x0000000219027223 */ /* 0x000fc8000000001a */
[----:B------:R-:W-:-:S04]  /*2060*/  FFMA R29, R29, R2, R0 ;  /* 0x000000021d1d7223 */ /* 0x000fc80000000000 */
[----:B------:R-:W-:-:S05]  /*2070*/  FFMA R27, R25, R29, R2 ;  /* 0x0000001d191b7223 */ /* 0x000fca0000000002 */
[----:B------:R-:W-:-:S04]  /*2080*/  SHF.R.U32.HI R31, RZ, 0x17, R27 ;  /* 0x00000017ff1f7819 */ /* 0x000fc8000001161b */
[----:B------:R-:W-:-:S04]  /*2090*/  LOP3.LUT R31, R31, 0xff, RZ, 0xc0, !PT ;  /* 0x000000ff1f1f7812 */ /* 0x000fc800078ec0ff */
[----:B------:R-:W-:-:S05]  /*20a0*/  IADD3 R0, PT, PT, R31, R24, RZ ;  /* 0x000000181f007210 */ /* 0x000fca0007ffe0ff */
[----:B------:R-:W-:-:S05]  /*20b0*/  VIADD R26, R0, 0xffffffff ;  /* 0xffffffff001a7836 */ /* 0x000fca0000000000 */
        /* <DEDUP_REMOVED lines=9> */
[CCC-:B------:R-:W-:Y:S01]  /*2150*/  FFMA.RP R24, R25.reuse, R29.reuse, R2.reuse ;  /* 0x0000001d19187223 */ /* 0x1c0fe20000008002 */
[CCC-:B------:R-:W-:Y:S01]  /*2160*/  FFMA.RM R31, R25.reuse, R29.reuse, R2.reuse ;  /* 0x0000001d191f7223 */ /* 0x1c0fe20000004002 */
[----:B------:R-:W-:Y:S01]  /*2170*/  FFMA.RZ R2, R25, R29, R2 ;  /* 0x0000001d19027223 */ /* 0x000fe2000000c002 */
[C---:B------:R-:W-:Y:S02]  /*2180*/  ISETP.NE.AND P3, PT, R0.reuse, RZ, PT ;  /* 0x000000ff0000720c */ /* 0x040fe40003f65270 */
[----:B------:R-:W-:Y:S02]  /*2190*/  ISETP.NE.AND P1, PT, R0, RZ, PT ;  /* 0x000000ff0000720c */ /* 0x000fe40003f25270 */
[----:B------:R-:W-:Y:S02]  /*21a0*/  LOP3.LUT R2, R2, 0x7fffff, RZ, 0xc0, !PT ;  /* 0x007fffff02027812 */ /* 0x000fe400078ec0ff */
[----:B------:R-:W-:Y:S02]  /*21b0*/  FSETP.NEU.FTZ.AND P0, PT, R24, R31, PT ;  /* 0x0000001f1800720b */ /* 0x000fe40003f1d000 */
[----:B------:R-:W-:-:S02]  /*21c0*/  IADD3 R24, PT, PT, R0, 0x20, RZ ;  /* 0x0000002000187810 */ /* 0x000fc40007ffe0ff */
[----:B------:R-:W-:Y:S02]  /*21d0*/  LOP3.LUT R25, R2, 0x800000, RZ, 0xfc, !PT ;  /* 0x0080000002197812 */ /* 0x000fe400078efcff */
[----:B------:R-:W-:Y:S02]  /*21e0*/  IADD3 R0, PT, PT, -R0, RZ, RZ ;  /* 0x000000ff00007210 */ /* 0x000fe40007ffe1ff */
[----:B------:R-:W-:Y:S02]  /*21f0*/  SHF.L.U32 R24, R25, R24, RZ ;  /* 0x0000001819187219 */ /* 0x000fe400000006ff */
[----:B------:R-:W-:Y:S02]  /*2200*/  SEL R0, R0, RZ, P3 ;  /* 0x000000ff00007207 */ /* 0x000fe40001800000 */
[----:B------:R-:W-:Y:S02]  /*2210*/  ISETP.NE.AND P1, PT, R24, RZ, P1 ;  /* 0x000000ff1800720c */ /* 0x000fe40000f25270 */
[----:B------:R-:W-:-:S02]  /*2220*/  SHF.R.U32.HI R25, RZ, R0, R25 ;  /* 0x00000000ff197219 */ /* 0x000fc40000011619 */
[----:B------:R-:W-:Y:S02]  /*2230*/  PLOP3.LUT P0, PT, P0, P1, PT, 0xf8, 0x8f ;  /* 0x00000000008f781c */ /* 0x000fe40000703f70 */
[----:B------:R-:W-:Y:S02]  /*2240*/  SHF.R.U32.HI R2, RZ, 0x1, R25 ;  /* 0x00000001ff027819 */ /* 0x000fe40000011619 */
[----:B------:R-:W-:-:S04]  /*2250*/  SEL R29, RZ, 0x1, !P0 ;  /* 0x00000001ff1d7807 */ /* 0x000fc80004000000 */
[----:B------:R-:W-:-:S04]  /*2260*/  LOP3.LUT R0, R29, 0x1, R2, 0xf8, !PT ;  /* 0x000000011d007812 */ /* 0x000fc800078ef802 */
[----:B------:R-:W-:-:S04]  /*2270*/  LOP3.LUT R25, R0, R25, RZ, 0xc0, !PT ;  /* 0x0000001900197212 */ /* 0x000fc800078ec0ff */
[----:B------:R-:W-:-:S04]  /*2280*/  IADD3 R2, PT, PT, R2, R25, RZ ;  /* 0x0000001902027210 */ /* 0x000fc80007ffe0ff */
[----:B------:R-:W-:Y:S01]  /*2290*/  LOP3.LUT R27, R2, R27, RZ, 0xfc, !PT ;  /* 0x0000001b021b7212 */ /* 0x000fe200078efcff */
[----:B------:R-:W-:Y:S06]  /*22a0*/  BRA `(.L_x_133) ;  /* 0x0000000000107947 */ /* 0x000fec0003800000 */
.L_x_132:
[----:B------:R-:W-:-:S04]  /*22b0*/  LOP3.LUT R27, R27, 0x80000000, RZ, 0xc0, !PT ;  /* 0x800000001b1b7812 */ /* 0x000fc800078ec0ff */
[----:B------:R-:W-:Y:S01]  /*22c0*/  LOP3.LUT R27, R27, 0x7f800000, RZ, 0xfc, !PT ;  /* 0x7f8000001b1b7812 */ /* 0x000fe200078efcff */
[----:B------:R-:W-:Y:S06]  /*22d0*/  BRA `(.L_x_133) ;  /* 0x0000000000047947 */ /* 0x000fec0003800000 */
.L_x_131:
[----:B------:R-:W-:-:S07]  /*22e0*/  IMAD R27, R24, 0x800000, R27 ;  /* 0x00800000181b7824 */ /* 0x000fce00078e021b */
.L_x_133:
[----:B------:R-:W-:Y:S05]  /*22f0*/  BSYNC.RECONVERGENT B4 ;  /* 0x0000000000047941 */ /* 0x000fea0003800200 */
.L_x_130:
[----:B------:R-:W-:Y:S01]  /*2300*/  MOV R0, R27 ;  /* 0x0000001b00007202 */ /* 0x000fe20000000f00 */
[----:B------:R-:W-:Y:S06]  /*2310*/  BRA `(.L_x_134) ;  /* 0x0000000000207947 */ /* 0x000fec0003800000 */
.L_x_129:
[----:B------:R-:W-:-:S04]  /*2320*/  LOP3.LUT R0, R29, 0x80000000, R0, 0x48, !PT ;  /* 0x800000001d007812 */ /* 0x000fc800078e4800 */
[----:B------:R-:W-:Y:S01]  /*2330*/  LOP3.LUT R0, R0, 0x7f800000, RZ, 0xfc, !PT ;  /* 0x7f80000000007812 */ /* 0x000fe200078efcff */
[----:B------:R-:W-:Y:S06]  /*2340*/  BRA `(.L_x_134) ;  /* 0x0000000000147947 */ /* 0x000fec0003800000 */
.L_x_128:
[----:B------:R-:W-:Y:S01]  /*2350*/  LOP3.LUT R0, R29, 0x80000000, R0, 0x48, !PT ;  /* 0x800000001d007812 */ /* 0x000fe200078e4800 */
[----:B------:R-:W-:Y:S06]  /*2360*/  BRA `(.L_x_134) ;  /* 0x00000000000c7947 */ /* 0x000fec0003800000 */
.L_x_127:
[----:B------:R-:W0:Y:S01]  /*2370*/  MUFU.RSQ R0, -QNAN ;  /* 0xffc0000000007908 */ /* 0x000e220000001400 */
[----:B------:R-:W-:Y:S05]  /*2380*/  BRA `(.L_x_134) ;  /* 0x0000000000047947 */ /* 0x000fea0003800000 */
.L_x_126:
[----:B------:R-:W-:-:S07]  /*2390*/  FADD.FTZ R0, R0, R3 ;  /* 0x0000000300007221 */ /* 0x000fce0000010000 */
.L_x_134:
[----:B------:R-:W-:Y:S05]  /*23a0*/  BSYNC.RECONVERGENT B3 ;  /* 0x0000000000037941 */ /* 0x000fea0003800200 */
.L_x_124:
[----:B------:R-:W-:Y:S01]  /*23b0*/  HFMA2 R25, -RZ, RZ, 0, 0 ;  /* 0x00000000ff197431 */ /* 0x000fe200000001ff */
[----:B------:R-:W-:-:S04]  /*23c0*/  MOV R24, R22 ;  /* 0x0000001600187202 */ /* 0x000fc80000000f00 */
[----:B0-----:R-:W-:Y:S05]  /*23d0*/  RET.REL.NODEC R24 `(_Z18softmax_warp_levelIfEvPvS0_ii) ;  /* 0xffffffdc18087950 */ /* 0x001fea0003c3ffff */
.L_x_135:
        /* <DEDUP_REMOVED lines=10> */
.L_x_138:


//--------------------- .nv.shared._Z38softmax_block_level_with_shared_memoryIfEvPvS0_ii --------------------------
	.section	.nv.shared._Z38softmax_block_level_with_shared_memoryIfEvPvS0_ii,"aw",@nobits
	.sectionflags	@""
	.align	4
.nv.shared._Z38softmax_block_level_with_shared_memoryIfEvPvS0_ii:
	.zero		9216


//--------------------- .nv.shared.reserved.0     --------------------------
	.section	.nv.shared.reserved.0,"aw",@nobits
	.weak		__nv_reservedSMEM_offset_0_alias
	.size		__nv_reservedSMEM_offset_0_alias, 0, 64
	.other		__nv_reservedSMEM_offset_0_alias,@"STO_CUDA_RESERVED_SHARED STV_DEFAULT"
__nv_reservedSMEM_offset_0_alias:
	.zero		0
	.zero		64


//--------------------- .nv.shared._Z29softmax_block_level_with_shflIfEvPvS0_ii --------------------------
	.section	.nv.shared._Z29softmax_block_level_with_shflIfEvPvS0_ii,"aw",@nobits
	.sectionflags	@""
	.align	4
.nv.shared._Z29softmax_block_level_with_shflIfEvPvS0_ii:
	.zero		1280


//--------------------- .nv.constant0._Z38softmax_block_level_with_shared_memoryIfEvPvS0_ii --------------------------
	.section	.nv.constant0._Z38softmax_block_level_with_shared_memoryIfEvPvS0_ii,"a",@progbits
	.sectionflags	@""
	.align	4
.nv.constant0._Z38softmax_block_level_with_shared_memoryIfEvPvS0_ii:
	.zero		920


//--------------------- .nv.constant0._Z29softmax_block_level_with_shflIfEvPvS0_ii --------------------------
	.section	.nv.constant0._Z29softmax_block_level_with_shflIfEvPvS0_ii,"a",@progbits
	.sectionflags	@""
	.align	4
.nv.constant0._Z29softmax_block_level_with_shflIfEvPvS0_ii:
	.zero		920


//--------------------- .nv.constant0._Z18softmax_warp_levelIfEvPvS0_ii --------------------------
	.section	.nv.constant0._Z18softmax_warp_levelIfEvPvS0_ii,"a",@progbits
	.sectionflags	@""
	.align	4
.nv.constant0._Z18softmax_warp_levelIfEvPvS0_ii:
	.zero		920


//--------------------- SYMBOLS --------------------------

	.type		.nv.reservedSmem.offset0,@object
	.size		.nv.reservedSmem.offset0,0x4
	.type		.nv.reservedSmem.cap,@object
	.size		.nv.reservedSmem.cap,0x4
